	.headerflags	@"EF_CUDA_TEXMODE_UNIFIED EF_CUDA_64BIT_ADDRESS EF_CUDA_ACCELERATORS EF_CUDA_SM90 EF_CUDA_VIRTUAL_SM(EF_CUDA_SM90)"
	.elftype	@"ET_EXEC"


//--------------------- .nv.info                  --------------------------
	.section	.nv.info,"",@"SHT_CUDA_INFO"
	.align	4


	//----- nvinfo : EIATTR_REGCOUNT
	.align		4
        /*0000*/ 	.byte	0x04, 0x2f
        /*0002*/ 	.short	(.L_1 - .L_0)
	.align		4
.L_0:
        /*0004*/ 	.word	index@(triton_poi_fused_cat_37)
        /*0008*/ 	.word	0x0000002a


	//----- nvinfo : EIATTR_MIN_STACK_SIZE
	.align		4
.L_1:
        /*000c*/ 	.byte	0x04, 0x12
        /*000e*/ 	.short	(.L_3 - .L_2)
	.align		4
.L_2:
        /*0010*/ 	.word	index@(triton_poi_fused_cat_37)
        /*0014*/ 	.word	0x00000000


	//----- nvinfo : EIATTR_FRAME_SIZE
	.align		4
.L_3:
        /*0018*/ 	.byte	0x04, 0x11
        /*001a*/ 	.short	(.L_5 - .L_4)
	.align		4
.L_4:
        /*001c*/ 	.word	index@(triton_poi_fused_cat_37)
        /*0020*/ 	.word	0x00000000


	//----- nvinfo : EIATTR_MIN_STACK_SIZE
	.align		4
.L_5:
        /*0024*/ 	.byte	0x04, 0x12
        /*0026*/ 	.short	(.L_7 - .L_6)
	.align		4
.L_6:
        /*0028*/ 	.word	index@(triton_poi_fused_cat_37)
        /*002c*/ 	.word	0x00000000
.L_7:


//--------------------- .nv.info.triton_poi_fused_cat_37 --------------------------
	.section	.nv.info.triton_poi_fused_cat_37,"",@"SHT_CUDA_INFO"
	.sectionflags	@""
	.align	4


	//----- nvinfo : EIATTR_CUDA_API_VERSION
	.align		4
        /*0000*/ 	.byte	0x04, 0x37
        /*0002*/ 	.short	(.L_9 - .L_8)
.L_8:
        /*0004*/ 	.word	0x0000007c


	//----- nvinfo : EIATTR_KPARAM_INFO
	.align		4
.L_9:
        /*0008*/ 	.byte	0x04, 0x17
        /*000a*/ 	.short	(.L_11 - .L_10)
.L_10:
        /*000c*/ 	.word	0x00000000
        /*0010*/ 	.short	0x0009
        /*0012*/ 	.short	0x0048
        /*0014*/ 	.byte	0x00, 0xf0, 0x11, 0x00


	//----- nvinfo : EIATTR_KPARAM_INFO
	.align		4
.L_11:
        /*0018*/ 	.byte	0x04, 0x17
        /*001a*/ 	.short	(.L_13 - .L_12)
.L_12:
        /*001c*/ 	.word	0x00000000
        /*0020*/ 	.short	0x0008
        /*0022*/ 	.short	0x0040
        /*0024*/ 	.byte	0x00, 0xf4, 0x21, 0x00


	//----- nvinfo : EIATTR_KPARAM_INFO
	.align		4
.L_13:
        /*0028*/ 	.byte	0x04, 0x17
        /*002a*/ 	.short	(.L_15 - .L_14)
.L_14:
        /*002c*/ 	.word	0x00000000
        /*0030*/ 	.short	0x0007
        /*0032*/ 	.short	0x0038
        /*0034*/ 	.byte	0x00, 0xf4, 0x21, 0x00


	//----- nvinfo : EIATTR_KPARAM_INFO
	.align		4
.L_15:
        /*0038*/ 	.byte	0x04, 0x17
        /*003a*/ 	.short	(.L_17 - .L_16)
.L_16:
        /*003c*/ 	.word	0x00000000
        /*0040*/ 	.short	0x0006
        /*0042*/ 	.short	0x0030
        /*0044*/ 	.byte	0x00, 0xf4, 0x21, 0x00


	//----- nvinfo : EIATTR_KPARAM_INFO
	.align		4
.L_17:
        /*0048*/ 	.byte	0x04, 0x17
        /*004a*/ 	.short	(.L_19 - .L_18)
.L_18:
        /*004c*/ 	.word	0x00000000
        /*0050*/ 	.short	0x0005
        /*0052*/ 	.short	0x0028
        /*0054*/ 	.byte	0x00, 0xf4, 0x21, 0x00


	//----- nvinfo : EIATTR_KPARAM_INFO
	.align		4
.L_19:
        /*0058*/ 	.byte	0x04, 0x17
        /*005a*/ 	.short	(.L_21 - .L_20)
.L_20:
        /*005c*/ 	.word	0x00000000
        /*0060*/ 	.short	0x0004
        /*0062*/ 	.short	0x0020
        /*0064*/ 	.byte	0x00, 0xf4, 0x21, 0x00


	//----- nvinfo : EIATTR_KPARAM_INFO
	.align		4
.L_21:
        /*0068*/ 	.byte	0x04, 0x17
        /*006a*/ 	.short	(.L_23 - .L_22)
.L_22:
        /*006c*/ 	.word	0x00000000
        /*0070*/ 	.short	0x0003
        /*0072*/ 	.short	0x0018
        /*0074*/ 	.byte	0x00, 0xf4, 0x21, 0x00


	//----- nvinfo : EIATTR_KPARAM_INFO
	.align		4
.L_23:
        /*0078*/ 	.byte	0x04, 0x17
        /*007a*/ 	.short	(.L_25 - .L_24)
.L_24:
        /*007c*/ 	.word	0x00000000
        /*0080*/ 	.short	0x0002
        /*0082*/ 	.short	0x0010
        /*0084*/ 	.byte	0x00, 0xf4, 0x21, 0x00


	//----- nvinfo : EIATTR_KPARAM_INFO
	.align		4
.L_25:
        /*0088*/ 	.byte	0x04, 0x17
        /*008a*/ 	.short	(.L_27 - .L_26)
.L_26:
        /*008c*/ 	.word	0x00000000
        /*0090*/ 	.short	0x0001
        /*0092*/ 	.short	0x0008
        /*0094*/ 	.byte	0x00, 0xf4, 0x21, 0x00


	//----- nvinfo : EIATTR_KPARAM_INFO
	.align		4
.L_27:
        /*0098*/ 	.byte	0x04, 0x17
        /*009a*/ 	.short	(.L_29 - .L_28)
.L_28:
        /*009c*/ 	.word	0x00000000
        /*00a0*/ 	.short	0x0000
        /*00a2*/ 	.short	0x0000
        /*00a4*/ 	.byte	0x00, 0xf4, 0x21, 0x00


	//----- nvinfo : EIATTR_SPARSE_MMA_MASK
	.align		4
.L_29:
        /*00a8*/ 	.byte	0x03, 0x50
        /*00aa*/ 	.short	0x0000


	//----- nvinfo : EIATTR_MAXREG_COUNT
	.align		4
        /*00ac*/ 	.byte	0x03, 0x1b
        /*00ae*/ 	.short	0x00ff


	//----- nvinfo : EIATTR_EXIT_INSTR_OFFSETS
	.align		4
        /*00b0*/ 	.byte	0x04, 0x1c
        /*00b2*/ 	.short	(.L_31 - .L_30)


	//   ....[0]....
.L_30:
        /*00b4*/ 	.word	0x00001d60


	//----- nvinfo : EIATTR_REQNTID
	.align		4
.L_31:
        /*00b8*/ 	.byte	0x04, 0x10
        /*00ba*/ 	.short	(.L_33 - .L_32)
.L_32:
        /*00bc*/ 	.word	0x00000080
        /*00c0*/ 	.word	0x00000001
        /*00c4*/ 	.word	0x00000001


	//----- nvinfo : EIATTR_CBANK_PARAM_SIZE
	.align		4
.L_33:
        /*00c8*/ 	.byte	0x03, 0x19
        /*00ca*/ 	.short	0x004c


	//----- nvinfo : EIATTR_PARAM_CBANK
	.align		4
        /*00cc*/ 	.byte	0x04, 0x0a
        /*00ce*/ 	.short	(.L_35 - .L_34)
	.align		4
.L_34:
        /*00d0*/ 	.word	index@(.nv.constant0.triton_poi_fused_cat_37)
        /*00d4*/ 	.short	0x0210
        /*00d6*/ 	.short	0x004c


	//----- nvinfo : EIATTR_SW_WAR
	.align		4
.L_35:
        /*00d8*/ 	.byte	0x04, 0x36
        /*00da*/ 	.short	(.L_37 - .L_36)
.L_36:
        /*00dc*/ 	.word	0x00000008
.L_37:


//--------------------- .nv.callgraph             --------------------------
	.section	.nv.callgraph,"",@"SHT_CUDA_CALLGRAPH"
	.align	4
	.sectionentsize	8
	.align		4
        /*0000*/ 	.word	0x00000000
	.align		4
        /*0004*/ 	.word	0xffffffff
	.align		4
        /*0008*/ 	.word	0x00000000
	.align		4
        /*000c*/ 	.word	0xfffffffe
	.align		4
        /*0010*/ 	.word	0x00000000
	.align		4
        /*0014*/ 	.word	0xfffffffd
	.align		4
        /*0018*/ 	.word	0x00000000
	.align		4
        /*001c*/ 	.word	0xfffffffc


//--------------------- .text.triton_poi_fused_cat_37 --------------------------
	.section	.text.triton_poi_fused_cat_37,"ax",@progbits
	.align	128
        .global         triton_poi_fused_cat_37
        .type           triton_poi_fused_cat_37,@function
        .size           triton_poi_fused_cat_37,(.L_x_1 - triton_poi_fused_cat_37)
        .other          triton_poi_fused_cat_37,@"STO_CUDA_ENTRY STV_DEFAULT"
triton_poi_fused_cat_37:
.text.triton_poi_fused_cat_37:
[----:B------:R-:W-:Y:S01]  /*0000*/  LDC R1, c[0x0][0x28] ;  /* 0x00000a00ff017b82 */ /* 0x000fe20000000800 */
[----:B------:R-:W1:Y:S07]  /*0010*/  S2R R0, SR_TID.X ;  /* 0x0000000000007919 */ /* 0x000e6e0000002100 */
[----:B------:R-:W2:Y:S01]  /*0020*/  LDC.64 R8, c[0x0][0x218] ;  /* 0x00008600ff087b82 */ /* 0x000ea20000000a00 */
[----:B------:R-:W-:Y:S01]  /*0030*/  ULDC.64 UR4, c[0x0][0x208] ;  /* 0x0000820000047ab9 */ /* 0x000fe20000000a00 */
[----:B------:R-:W3:Y:S06]  /*0040*/  S2R R11, SR_CTAID.X ;  /* 0x00000000000b7919 */ /* 0x000eec0000002500 */
[----:B------:R-:W4:Y:S01]  /*0050*/  LDC.64 R36, c[0x0][0x220] ;  /* 0x00008800ff247b82 */ /* 0x000f220000000a00 */
[----:B------:R-:W-:-:S02]  /*0060*/  CS2R R16, SRZ ;  /* 0x0000000000107805 */ /* 0x000fc4000001ff00 */
[----:B------:R-:W-:Y:S02]  /*0070*/  CS2R R18, SRZ ;  /* 0x0000000000127805 */ /* 0x000fe4000001ff00 */
[----:B------:R-:W-:Y:S02]  /*0080*/  CS2R R20, SRZ ;  /* 0x0000000000147805 */ /* 0x000fe4000001ff00 */
[----:B------:R-:W-:Y:S01]  /*0090*/  CS2R R14, SRZ ;  /* 0x00000000000e7805 */ /* 0x000fe2000001ff00 */
[----:B------:R-:W-:Y:S01]  /*00a0*/  ULDC.64 UR6, c[0x0][0x228] ;  /* 0x00008a0000067ab9 */ /* 0x000fe20000000a00 */
[----:B-1----:R-:W-:-:S05]  /*00b0*/  IMAD.SHL.U32 R0, R0, 0x4, RZ ;  /* 0x0000000400007824 */ /* 0x002fca00078e00ff */
[----:B------:R-:W-:-:S05]  /*00c0*/  LOP3.LUT R0, R0, 0x1fc, RZ, 0xc0, !PT ;  /* 0x000001fc00007812 */ /* 0x000fca00078ec0ff */
[----:B---3--:R-:W-:-:S05]  /*00d0*/  IMAD R2, R11, 0x400, R0 ;  /* 0x000004000b027824 */ /* 0x008fca00078e0200 */
[----:B------:R-:W-:-:S04]  /*00e0*/  SHF.R.S32.HI R25, RZ, 0x1f, R2 ;  /* 0x0000001fff197819 */ /* 0x000fc80000011402 */
[CC--:B------:R-:W-:Y:S02]  /*00f0*/  LEA.HI R5, R25.reuse, R2.reuse, RZ, 0x8 ;  /* 0x0000000219057211 */ /* 0x0c0fe400078f40ff */
[----:B------:R-:W-:Y:S02]  /*0100*/  LEA.HI R3, R25, R2, RZ, 0x4 ;  /* 0x0000000219037211 */ /* 0x000fe400078f20ff */
[----:B------:R-:W-:Y:S02]  /*0110*/  SHF.R.S32.HI R5, RZ, 0x8, R5 ;  /* 0x00000008ff057819 */ /* 0x000fe40000011405 */
[----:B------:R-:W-:Y:S02]  /*0120*/  SHF.R.S32.HI R4, RZ, 0x4, R3 ;  /* 0x00000004ff047819 */ /* 0x000fe40000011403 */
[----:B------:R-:W-:Y:S02]  /*0130*/  LEA.HI R0, R5, R5, RZ, 0x9 ;  /* 0x0000000505007211 */ /* 0x000fe400078f48ff */
[----:B------:R-:W-:-:S02]  /*0140*/  LEA.HI R6, R4, R4, RZ, 0x4 ;  /* 0x0000000404067211 */ /* 0x000fc400078f20ff */
[----:B------:R-:W-:Y:S02]  /*0150*/  LOP3.LUT R0, R0, 0xfffffe00, RZ, 0xc0, !PT ;  /* 0xfffffe0000007812 */ /* 0x000fe400078ec0ff */
[----:B------:R-:W-:Y:S02]  /*0160*/  LOP3.LUT R7, R6, 0xfffffff0, RZ, 0xc0, !PT ;  /* 0xfffffff006077812 */ /* 0x000fe400078ec0ff */
[----:B------:R-:W-:Y:S01]  /*0170*/  SHF.R.S32.HI R10, RZ, 0x15, R11 ;  /* 0x00000015ff0a7819 */ /* 0x000fe2000001140b */
[----:B------:R-:W-:Y:S01]  /*0180*/  IMAD.IADD R28, R5, 0x1, -R0 ;  /* 0x00000001051c7824 */ /* 0x000fe200078e0a00 */
[----:B------:R-:W-:Y:S01]  /*0190*/  LOP3.LUT R3, R3, 0xfffffff0, RZ, 0xc0, !PT ;  /* 0xfffffff003037812 */ /* 0x000fe200078ec0ff */
[----:B------:R-:W-:Y:S01]  /*01a0*/  IMAD.IADD R13, R4, 0x1, -R7 ;  /* 0x00000001040d7824 */ /* 0x000fe200078e0a07 */
[----:B------:R-:W-:Y:S02]  /*01b0*/  CS2R R6, SRZ ;  /* 0x0000000000067805 */ /* 0x000fe4000001ff00 */
[----:B------:R-:W-:Y:S01]  /*01c0*/  ISETP.GE.AND P0, PT, R28, 0x100, PT ;  /* 0x000001001c00780c */ /* 0x000fe20003f06270 */
[----:B--2---:R-:W-:Y:S01]  /*01d0*/  IMAD.WIDE R12, R13, 0x8, R8 ;  /* 0x000000080d0c7825 */ /* 0x004fe200078e0208 */
[----:B------:R-:W-:-:S03]  /*01e0*/  SGXT R10, R10, 0x1 ;  /* 0x000000010a0a781a */ /* 0x000fc60000000200 */
[----:B------:R-:W-:-:S05]  /*01f0*/  VIADD R23, R2, 0x200 ;  /* 0x0000020002177836 */ /* 0x000fca0000000000 */
[----:B------:R-:W-:-:S03]  /*0200*/  LEA.HI R0, R10, R23, RZ, 0x8 ;  /* 0x000000170a007211 */ /* 0x000fc600078f40ff */
[----:B------:R1:W2:Y:S01]  /*0210*/  @!P0 LDG.E.EL.64 R6, desc[UR4][R12.64] ;  /* 0x000000040c068981 */ /* 0x0002a2000c2e1b00 */
[----:B------:R-:W-:Y:S01]  /*0220*/  SHF.R.S32.HI R0, RZ, 0x8, R0 ;  /* 0x00000008ff007819 */ /* 0x000fe20000011400 */
[----:B------:R-:W-:Y:S01]  /*0230*/  IMAD.IADD R32, R2, 0x1, -R3 ;  /* 0x0000000102207824 */ /* 0x000fe200078e0a03 */
[----:B------:R-:W-:Y:S02]  /*0240*/  LEA.HI R11, R10, R23, RZ, 0x4 ;  /* 0x000000170a0b7211 */ /* 0x000fe400078f20ff */
[----:B------:R-:W-:Y:S01]  /*0250*/  LEA.HI R3, R0, R0, RZ, 0x9 ;  /* 0x0000000000037211 */ /* 0x000fe200078f48ff */
[----:B----4-:R-:W-:Y:S01]  /*0260*/  IMAD.WIDE R26, R32, 0x8, R36 ;  /* 0x00000008201a7825 */ /* 0x010fe200078e0224 */
[----:B------:R-:W-:Y:S02]  /*0270*/  SHF.R.S32.HI R11, RZ, 0x4, R11 ;  /* 0x00000004ff0b7819 */ /* 0x000fe4000001140b */
[----:B------:R-:W-:Y:S02]  /*0280*/  LOP3.LUT R3, R3, 0xfffffe00, RZ, 0xc0, !PT ;  /* 0xfffffe0003037812 */ /* 0x000fe400078ec0ff */
[----:B------:R-:W3:Y:S01]  /*0290*/  @!P0 LDG.E.EL.128 R16, desc[UR4][R26.64] ;  /* 0x000000041a108981 */ /* 0x000ee2000c2e1d00 */
[----:B-1----:R-:W-:-:S02]  /*02a0*/  LEA.HI R12, R11, R11, RZ, 0x4 ;  /* 0x0000000b0b0c7211 */ /* 0x002fc400078f20ff */
[----:B------:R-:W-:Y:S02]  /*02b0*/  IMAD.IADD R0, R0, 0x1, -R3 ;  /* 0x0000000100007824 */ /* 0x000fe400078e0a03 */
[----:B------:R-:W-:-:S03]  /*02c0*/  LOP3.LUT R12, R12, 0xfffffff0, RZ, 0xc0, !PT ;  /* 0xfffffff00c0c7812 */ /* 0x000fc600078ec0ff */
[----:B------:R-:W-:Y:S02]  /*02d0*/  ISETP.GE.AND P1, PT, R0, 0x100, PT ;  /* 0x000001000000780c */ /* 0x000fe40003f26270 */
[----:B------:R-:W-:-:S04]  /*02e0*/  IMAD.IADD R3, R11, 0x1, -R12 ;  /* 0x000000010b037824 */ /* 0x000fc800078e0a0c */
[----:B------:R-:W-:Y:S01]  /*02f0*/  IMAD.WIDE R30, R3, 0x8, R8 ;  /* 0x00000008031e7825 */ /* 0x000fe200078e0208 */
[----:B------:R-:W-:-:S03]  /*0300*/  CS2R R12, SRZ ;  /* 0x00000000000c7805 */ /* 0x000fc6000001ff00 */
[----:B------:R-:W-:-:S03]  /*0310*/  VIADD R29, R2, 0x2 ;  /* 0x00000002021d7836 */ /* 0x000fc60000000000 */
[----:B------:R1:W4:Y:S02]  /*0320*/  @!P1 LDG.E.EL.64 R20, desc[UR4][R30.64] ;  /* 0x000000041e149981 */ /* 0x000324000c2e1b00 */
[----:B------:R-:W-:Y:S02]  /*0330*/  LEA.HI R10, R10, R29, RZ, 0x4 ;  /* 0x0000001d0a0a7211 */ /* 0x000fe400078f20ff */
[----:B------:R5:W4:Y:S01]  /*0340*/  @!P1 LDG.E.EL.128 R12, desc[UR4][R26.64] ;  /* 0x000000041a0c9981 */ /* 0x000b22000c2e1d00 */
[----:B------:R-:W-:Y:S02]  /*0350*/  CS2R R8, SRZ ;  /* 0x0000000000087805 */ /* 0x000fe4000001ff00 */
[----:B------:R-:W-:-:S05]  /*0360*/  LOP3.LUT R10, R10, 0xfffffff0, RZ, 0xc0, !PT ;  /* 0xfffffff00a0a7812 */ /* 0x000fca00078ec0ff */
[----:B------:R-:W-:Y:S01]  /*0370*/  IMAD.IADD R29, R29, 0x1, -R10 ;  /* 0x000000011d1d7824 */ /* 0x000fe200078e0a0a */
[----:B------:R-:W-:-:S03]  /*0380*/  CS2R R10, SRZ ;  /* 0x00000000000a7805 */ /* 0x000fc6000001ff00 */
[----:B------:R-:W-:-:S05]  /*0390*/  IMAD.WIDE R36, R29, 0x8, R36 ;  /* 0x000000081d247825 */ /* 0x000fca00078e0224 */
[----:B------:R-:W4:Y:S01]  /*03a0*/  @!P0 LDG.E.EL.128 R8, desc[UR4][R36.64] ;  /* 0x0000000424088981 */ /* 0x000f22000c2e1d00 */
[----:B------:R-:W-:Y:S01]  /*03b0*/  IMAD.SHL.U32 R28, R28, 0x40, RZ ;  /* 0x000000401c1c7824 */ /* 0x000fe200078e00ff */
[----:B--2---:R-:W-:Y:S02]  /*03c0*/  SEL R22, R7, RZ, !P0 ;  /* 0x000000ff07167207 */ /* 0x004fe40004000000 */
[----:B------:R-:W-:Y:S02]  /*03d0*/  SEL R7, R6, RZ, !P0 ;  /* 0x000000ff06077207 */ /* 0x000fe40004000000 */
[----:B-1----:R-:W-:-:S04]  /*03e0*/  SHF.R.U32.HI R30, RZ, 0x1c, R22 ;  /* 0x0000001cff1e7819 */ /* 0x002fc80000011616 */
[----:B------:R-:W-:Y:S02]  /*03f0*/  LOP3.LUT R30, R30, 0x8, RZ, 0xc0, !PT ;  /* 0x000000081e1e7812 */ /* 0x000fe400078ec0ff */
[----:B---3--:R-:W-:Y:S02]  /*0400*/  SEL R17, R17, RZ, !P0 ;  /* 0x000000ff11117207 */ /* 0x008fe40004000000 */
[----:B------:R-:W-:Y:S02]  /*0410*/  IADD3 R30, P2, R30, R7, RZ ;  /* 0x000000071e1e7210 */ /* 0x000fe40007f5e0ff */
[----:B------:R-:W-:Y:S02]  /*0420*/  SEL R6, R16, RZ, !P0 ;  /* 0x000000ff10067207 */ /* 0x000fe40004000000 */
[----:B-----5:R-:W-:Y:S01]  /*0430*/  SHF.R.U32.HI R27, RZ, 0x1a, R17 ;  /* 0x0000001aff1b7819 */ /* 0x020fe20000011611 */
[----:B------:R-:W-:Y:S01]  /*0440*/  IMAD.X R31, RZ, RZ, R22, P2 ;  /* 0x000000ffff1f7224 */ /* 0x000fe200010e0616 */
[----:B------:R-:W-:-:S02]  /*0450*/  SEL R7, R18, RZ, !P0 ;  /* 0x000000ff12077207 */ /* 0x000fc40004000000 */
[----:B------:R-:W-:Y:S02]  /*0460*/  LEA R24, P2, R6, UR6, 0x2 ;  /* 0x0000000606187c11 */ /* 0x000fe4000f8410ff */
[C---:B------:R-:W-:Y:S01]  /*0470*/  SHF.L.U64.HI R31, R30.reuse, 0x5, R31 ;  /* 0x000000051e1f7819 */ /* 0x040fe2000001021f */
[----:B------:R-:W-:Y:S01]  /*0480*/  IMAD.SHL.U32 R30, R30, 0x20, RZ ;  /* 0x000000201e1e7824 */ /* 0x000fe200078e00ff */
[----:B------:R-:W-:Y:S02]  /*0490*/  SEL R18, R19, RZ, !P0 ;  /* 0x000000ff13127207 */ /* 0x000fe40004000000 */
[----:B------:R-:W-:Y:S02]  /*04a0*/  LOP3.LUT R27, R27, 0x20, RZ, 0xc0, !PT ;  /* 0x000000201b1b7812 */ /* 0x000fe400078ec0ff */
[----:B------:R-:W-:Y:S02]  /*04b0*/  LEA.HI.X R26, R6, UR7, R17, 0x2, P2 ;  /* 0x00000007061a7c11 */ /* 0x000fe400090f1411 */
[----:B------:R-:W-:-:S02]  /*04c0*/  SHF.R.U32.HI R19, RZ, 0x1a, R18 ;  /* 0x0000001aff137819 */ /* 0x000fc40000011612 */
[----:B------:R-:W-:Y:S02]  /*04d0*/  IADD3 R24, P2, P3, R30, R24, R27 ;  /* 0x000000181e187210 */ /* 0x000fe40007b5e01b */
[----:B------:R-:W-:Y:S02]  /*04e0*/  LEA R16, P4, R7, UR6, 0x2 ;  /* 0x0000000607107c11 */ /* 0x000fe4000f8810ff */
[----:B------:R-:W-:Y:S02]  /*04f0*/  LEA.HI R6, R25, R2, RZ, 0x11 ;  /* 0x0000000219067211 */ /* 0x000fe400078f88ff */
[----:B------:R-:W-:Y:S02]  /*0500*/  LOP3.LUT R19, R19, 0x20, RZ, 0xc0, !PT ;  /* 0x0000002013137812 */ /* 0x000fe400078ec0ff */
[----:B------:R-:W-:Y:S02]  /*0510*/  IADD3.X R25, R31, R26, RZ, P2, P3 ;  /* 0x0000001a1f197210 */ /* 0x000fe400017e64ff */
[----:B------:R-:W-:-:S02]  /*0520*/  LEA.HI.X R22, R7, UR7, R18, 0x2, P4 ;  /* 0x0000000707167c11 */ /* 0x000fc4000a0f1412 */
[----:B------:R-:W-:Y:S01]  /*0530*/  SHF.R.S32.HI R7, RZ, 0x11, R6 ;  /* 0x00000011ff077819 */ /* 0x000fe20000011406 */
[----:B------:R-:W-:Y:S01]  /*0540*/  IMAD.WIDE R24, R28, 0x4, R24 ;  /* 0x000000041c187825 */ /* 0x000fe200078e0218 */
[----:B------:R-:W-:Y:S02]  /*0550*/  IADD3 R18, P4, P5, R30, R16, R19 ;  /* 0x000000101e127210 */ /* 0x000fe40007d9e013 */
[----:B------:R-:W-:Y:S02]  /*0560*/  CS2R R16, SRZ ;  /* 0x0000000000107805 */ /* 0x000fe4000001ff00 */
[----:B----4-:R-:W-:Y:S01]  /*0570*/  SEL R21, R21, RZ, !P1 ;  /* 0x000000ff15157207 */ /* 0x010fe20004800000 */
[----:B------:R-:W-:Y:S01]  /*0580*/  IMAD.SHL.U32 R27, R7, 0x4000, RZ ;  /* 0x00004000071b7824 */ /* 0x000fe200078e00ff */
[----:B------:R-:W-:Y:S02]  /*0590*/  IADD3.X R19, R31, R22, RZ, P4, P5 ;  /* 0x000000161f137210 */ /* 0x000fe400027ea4ff */
[----:B------:R-:W-:Y:S01]  /*05a0*/  SHF.R.U32.HI R22, RZ, 0x1c, R21 ;  /* 0x0000001cff167819 */ /* 0x000fe20000011615 */
[----:B------:R-:W-:Y:S01]  /*05b0*/  IMAD.WIDE R24, R27, 0x4, R24 ;  /* 0x000000041b187825 */ /* 0x000fe200078e0218 */
[----:B------:R-:W-:-:S02]  /*05c0*/  SEL R33, R20, RZ, !P1 ;  /* 0x000000ff14217207 */ /* 0x000fc40004800000 */
[----:B------:R-:W-:Y:S01]  /*05d0*/  SEL R20, R12, RZ, !P1 ;  /* 0x000000ff0c147207 */ /* 0x000fe20004800000 */
[----:B------:R-:W-:Y:S01]  /*05e0*/  IMAD.WIDE R18, R28, 0x4, R18 ;  /* 0x000000041c127825 */ /* 0x000fe200078e0212 */
[----:B------:R-:W-:Y:S01]  /*05f0*/  LOP3.LUT R12, R22, 0x8, RZ, 0xc0, !PT ;  /* 0x00000008160c7812 */ /* 0x000fe200078ec0ff */
[----:B------:R1:W2:Y:S01]  /*0600*/  @!P0 LDG.E.EL R17, desc[UR4][R24.64] ;  /* 0x0000000418118981 */ /* 0x0002a2000c2e1900 */
[----:B------:R-:W-:Y:S02]  /*0610*/  SEL R14, R14, RZ, !P1 ;  /* 0x000000ff0e0e7207 */ /* 0x000fe40004800000 */
[----:B------:R-:W-:Y:S01]  /*0620*/  SEL R35, R13, RZ, !P1 ;  /* 0x000000ff0d237207 */ /* 0x000fe20004800000 */
[----:B------:R-:W-:Y:S01]  /*0630*/  IMAD.WIDE R18, R27, 0x4, R18 ;  /* 0x000000041b127825 */ /* 0x000fe200078e0212 */
[----:B------:R-:W-:Y:S02]  /*0640*/  SEL R15, R15, RZ, !P1 ;  /* 0x000000ff0f0f7207 */ /* 0x000fe40004800000 */
[----:B------:R-:W-:-:S02]  /*0650*/  LEA R13, P4, R14, UR6, 0x2 ;  /* 0x000000060e0d7c11 */ /* 0x000fc4000f8810ff */
[----:B-1----:R-:W-:Y:S01]  /*0660*/  IADD3 R24, P2, R12, R33, RZ ;  /* 0x000000210c187210 */ /* 0x002fe20007f5e0ff */
[----:B------:R1:W3:Y:S01]  /*0670*/  @!P0 LDG.E.EL R16, desc[UR4][R18.64] ;  /* 0x0000000412108981 */ /* 0x0002e2000c2e1900 */
[--C-:B------:R-:W-:Y:S01]  /*0680*/  LEA.HI.X R14, R14, UR7, R15.reuse, 0x2, P4 ;  /* 0x000000070e0e7c11 */ /* 0x100fe2000a0f140f */
[----:B------:R-:W-:Y:S01]  /*0690*/  IMAD.SHL.U32 R22, R0, 0x40, RZ ;  /* 0x0000004000167824 */ /* 0x000fe200078e00ff */
[----:B------:R-:W-:Y:S01]  /*06a0*/  SHF.R.U32.HI R15, RZ, 0x1a, R15 ;  /* 0x0000001aff0f7819 */ /* 0x000fe2000001160f */
[----:B------:R-:W-:Y:S01]  /*06b0*/  IMAD.X R25, RZ, RZ, R21, P2 ;  /* 0x000000ffff197224 */ /* 0x000fe200010e0615 */
[----:B------:R-:W-:Y:S02]  /*06c0*/  LEA R39, P3, R20, UR6, 0x2 ;  /* 0x0000000614277c11 */ /* 0x000fe4000f8610ff */
[----:B------:R-:W-:Y:S02]  /*06d0*/  SHF.R.U32.HI R38, RZ, 0x1a, R35 ;  /* 0x0000001aff267819 */ /* 0x000fe40000011623 */
[C---:B------:R-:W-:Y:S01]  /*06e0*/  SHF.L.U64.HI R25, R24.reuse, 0x5, R25 ;  /* 0x0000000518197819 */ /* 0x040fe20000010219 */
[----:B------:R-:W-:Y:S01]  /*06f0*/  IMAD.SHL.U32 R24, R24, 0x20, RZ ;  /* 0x0000002018187824 */ /* 0x000fe200078e00ff */
[----:B------:R-:W-:-:S02]  /*0700*/  LOP3.LUT R15, R15, 0x20, RZ, 0xc0, !PT ;  /* 0x000000200f0f7812 */ /* 0x000fc400078ec0ff */
[----:B------:R-:W-:Y:S02]  /*0710*/  SEL R9, R9, RZ, !P0 ;  /* 0x000000ff09097207 */ /* 0x000fe40004000000 */
[----:B------:R-:W-:Y:S02]  /*0720*/  LEA.HI.X R12, R20, UR7, R35, 0x2, P3 ;  /* 0x00000007140c7c11 */ /* 0x000fe400098f1423 */
[----:B-1----:R-:W-:Y:S02]  /*0730*/  SEL R18, R8, RZ, !P0 ;  /* 0x000000ff08127207 */ /* 0x002fe40004000000 */
[----:B------:R-:W-:Y:S02]  /*0740*/  LOP3.LUT R38, R38, 0x20, RZ, 0xc0, !PT ;  /* 0x0000002026267812 */ /* 0x000fe400078ec0ff */
[----:B------:R-:W-:Y:S02]  /*0750*/  IADD3 R8, P2, P3, R24, R13, R15 ;  /* 0x0000000d18087210 */ /* 0x000fe40007b5e00f */
[----:B------:R-:W-:-:S02]  /*0760*/  SHF.R.U32.HI R13, RZ, 0x1a, R9 ;  /* 0x0000001aff0d7819 */ /* 0x000fc40000011609 */
[----:B------:R-:W-:Y:S02]  /*0770*/  IADD3 R38, P5, P6, R24, R39, R38 ;  /* 0x0000002718267210 */ /* 0x000fe40007ebe026 */
[C---:B------:R-:W-:Y:S02]  /*0780*/  LEA R15, P4, R18.reuse, UR6, 0x2 ;  /* 0x00000006120f7c11 */ /* 0x040fe4000f8810ff */
[----:B------:R-:W-:Y:S02]  /*0790*/  LOP3.LUT R13, R13, 0x20, RZ, 0xc0, !PT ;  /* 0x000000200d0d7812 */ /* 0x000fe400078ec0ff */
[----:B------:R-:W-:Y:S02]  /*07a0*/  LEA.HI.X R18, R18, UR7, R9, 0x2, P4 ;  /* 0x0000000712127c11 */ /* 0x000fe4000a0f1409 */
[C---:B------:R-:W-:Y:S02]  /*07b0*/  IADD3.X R39, R25.reuse, R12, RZ, P5, P6 ;  /* 0x0000000c19277210 */ /* 0x040fe40002fec4ff */
[----:B------:R-:W-:Y:S01]  /*07c0*/  IADD3 R12, P4, P5, R30, R15, R13 ;  /* 0x0000000f1e0c7210 */ /* 0x000fe20007d9e00d */
[----:B------:R-:W-:Y:S01]  /*07d0*/  IMAD.MOV.U32 R20, RZ, RZ, RZ ;  /* 0x000000ffff147224 */ /* 0x000fe200078e00ff */
[----:B------:R-:W-:Y:S01]  /*07e0*/  IADD3.X R9, R25, R14, RZ, P2, P3 ;  /* 0x0000000e19097210 */ /* 0x000fe200017e64ff */
[----:B------:R-:W-:Y:S01]  /*07f0*/  IMAD.WIDE R38, R22, 0x4, R38 ;  /* 0x0000000416267825 */ /* 0x000fe200078e0226 */
[----:B------:R-:W-:-:S02]  /*0800*/  IADD3.X R13, R31, R18, RZ, P4, P5 ;  /* 0x000000121f0d7210 */ /* 0x000fc400027ea4ff */
[----:B------:R-:W-:Y:S02]  /*0810*/  CS2R R14, SRZ ;  /* 0x00000000000e7805 */ /* 0x000fe4000001ff00 */
[----:B------:R-:W-:Y:S01]  /*0820*/  SHF.R.S32.HI R34, RZ, 0x1f, R23 ;  /* 0x0000001fff227819 */ /* 0x000fe20000011417 */
[----:B------:R-:W-:Y:S01]  /*0830*/  IMAD.WIDE R8, R22, 0x4, R8 ;  /* 0x0000000416087825 */ /* 0x000fe200078e0208 */
[----:B------:R-:W-:Y:S02]  /*0840*/  SEL R10, R10, RZ, !P0 ;  /* 0x000000ff0a0a7207 */ /* 0x000fe40004000000 */
[----:B------:R-:W-:Y:S02]  /*0850*/  CS2R R18, SRZ ;  /* 0x0000000000127805 */ /* 0x000fe4000001ff00 */
[----:B------:R-:W-:Y:S01]  /*0860*/  LEA.HI R34, R34, R23, RZ, 0x11 ;  /* 0x0000001722227211 */ /* 0x000fe200078f88ff */
[----:B------:R-:W-:Y:S01]  /*0870*/  IMAD.WIDE R12, R28, 0x4, R12 ;  /* 0x000000041c0c7825 */ /* 0x000fe200078e020c */
[----:B------:R-:W-:-:S02]  /*0880*/  SEL R11, R11, RZ, !P0 ;  /* 0x000000ff0b0b7207 */ /* 0x000fc40004000000 */
[----:B------:R-:W-:Y:S01]  /*0890*/  SHF.R.S32.HI R33, RZ, 0x11, R34 ;  /* 0x00000011ff217819 */ /* 0x000fe20000011422 */
[----:B------:R-:W-:Y:S01]  /*08a0*/  IMAD.WIDE R12, R27, 0x4, R12 ;  /* 0x000000041b0c7825 */ /* 0x000fe200078e020c */
[----:B------:R-:W-:-:S03]  /*08b0*/  LEA R26, P2, R10, UR6, 0x2 ;  /* 0x000000060a1a7c11 */ /* 0x000fc6000f8410ff */
[----:B------:R-:W-:Y:S01]  /*08c0*/  IMAD.SHL.U32 R21, R33, 0x4000, RZ ;  /* 0x0000400021157824 */ /* 0x000fe200078e00ff */
[----:B------:R1:W4:Y:S01]  /*08d0*/  @!P0 LDG.E.EL R20, desc[UR4][R12.64] ;  /* 0x000000040c148981 */ /* 0x000322000c2e1900 */
[----:B------:R-:W-:Y:S02]  /*08e0*/  LEA.HI.X R10, R10, UR7, R11, 0x2, P2 ;  /* 0x000000070a0a7c11 */ /* 0x000fe400090f140b */
[----:B------:R-:W-:-:S04]  /*08f0*/  IMAD.WIDE R8, R21, 0x4, R8 ;  /* 0x0000000415087825 */ /* 0x000fc800078e0208 */
[----:B------:R-:W-:Y:S01]  /*0900*/  IMAD.WIDE R38, R21, 0x4, R38 ;  /* 0x0000000415267825 */ /* 0x000fe200078e0226 */
[----:B-1----:R-:W-:Y:S02]  /*0910*/  CS2R R12, SRZ ;  /* 0x00000000000c7805 */ /* 0x002fe4000001ff00 */
[----:B------:R-:W-:Y:S01]  /*0920*/  SHF.R.U32.HI R11, RZ, 0x1a, R11 ;  /* 0x0000001aff0b7819 */ /* 0x000fe2000001160b */
[----:B------:R1:W5:Y:S04]  /*0930*/  @!P1 LDG.E.EL R18, desc[UR4][R8.64] ;  /* 0x0000000408129981 */ /* 0x000368000c2e1900 */
[----:B------:R-:W2:Y:S01]  /*0940*/  @!P1 LDG.E.EL.128 R12, desc[UR4][R36.64] ;  /* 0x00000004240c9981 */ /* 0x000ea2000c2e1d00 */
[----:B------:R-:W-:-:S03]  /*0950*/  LOP3.LUT R11, R11, 0x20, RZ, 0xc0, !PT ;  /* 0x000000200b0b7812 */ /* 0x000fc600078ec0ff */
[----:B------:R2:W3:Y:S01]  /*0960*/  @!P1 LDG.E.EL R19, desc[UR4][R38.64] ;  /* 0x0000000426139981 */ /* 0x0004e2000c2e1900 */
[----:B-1----:R-:W-:Y:S02]  /*0970*/  IADD3 R8, P2, P3, R30, R26, R11 ;  /* 0x0000001a1e087210 */ /* 0x002fe40007b5e00b */
[----:B--2---:R-:W-:Y:S02]  /*0980*/  SEL R11, R13, RZ, !P1 ;  /* 0x000000ff0d0b7207 */ /* 0x004fe40004800000 */
[----:B0-----:R-:W-:Y:S02]  /*0990*/  SEL R38, R12, RZ, !P1 ;  /* 0x000000ff0c267207 */ /* 0x001fe40004800000 */
[----:B------:R-:W-:Y:S02]  /*09a0*/  SHF.R.U32.HI R13, RZ, 0x1a, R11 ;  /* 0x0000001aff0d7819 */ /* 0x000fe4000001160b */
[----:B------:R-:W-:Y:S02]  /*09b0*/  LEA R12, P4, R38, UR6, 0x2 ;  /* 0x00000006260c7c11 */ /* 0x000fe4000f8810ff */
[----:B------:R-:W-:-:S02]  /*09c0*/  SEL R26, R15, RZ, !P1 ;  /* 0x000000ff0f1a7207 */ /* 0x000fc40004800000 */
[----:B------:R-:W-:Y:S02]  /*09d0*/  LOP3.LUT R13, R13, 0x20, RZ, 0xc0, !PT ;  /* 0x000000200d0d7812 */ /* 0x000fe400078ec0ff */
[----:B------:R-:W-:Y:S02]  /*09e0*/  SEL R9, R14, RZ, !P1 ;  /* 0x000000ff0e097207 */ /* 0x000fe40004800000 */
[----:B------:R-:W-:Y:S02]  /*09f0*/  LEA.HI.X R14, R38, UR7, R11, 0x2, P4 ;  /* 0x00000007260e7c11 */ /* 0x000fe4000a0f140b */
[----:B------:R-:W-:Y:S02]  /*0a00*/  SHF.R.U32.HI R11, RZ, 0x1a, R26 ;  /* 0x0000001aff0b7819 */ /* 0x000fe4000001161a */
[----:B------:R-:W-:Y:S02]  /*0a10*/  IADD3 R12, P4, P5, R24, R12, R13 ;  /* 0x0000000c180c7210 */ /* 0x000fe40007d9e00d */
[----:B------:R-:W-:-:S02]  /*0a20*/  LEA R13, P6, R9, UR6, 0x2 ;  /* 0x00000006090d7c11 */ /* 0x000fc4000f8c10ff */
[----:B------:R-:W-:Y:S02]  /*0a30*/  LOP3.LUT R11, R11, 0x20, RZ, 0xc0, !PT ;  /* 0x000000200b0b7812 */ /* 0x000fe400078ec0ff */
[----:B------:R-:W-:Y:S02]  /*0a40*/  LEA.HI.X R26, R9, UR7, R26, 0x2, P6 ;  /* 0x00000007091a7c11 */ /* 0x000fe4000b0f141a */
[----:B------:R-:W-:Y:S02]  /*0a50*/  IADD3.X R9, R31, R10, RZ, P2, P3 ;  /* 0x0000000a1f097210 */ /* 0x000fe400017e64ff */
[----:B------:R-:W-:Y:S02]  /*0a60*/  IADD3 R10, P2, P3, R24, R13, R11 ;  /* 0x0000000d180a7210 */ /* 0x000fe40007b5e00b */
[C---:B------:R-:W-:Y:S02]  /*0a70*/  IADD3.X R13, R25.reuse, R14, RZ, P4, P5 ;  /* 0x0000000e190d7210 */ /* 0x040fe400027ea4ff */
[----:B------:R-:W0:Y:S01]  /*0a80*/  LDC.64 R14, c[0x0][0x230] ;  /* 0x00008c00ff0e7b82 */ /* 0x000e220000000a00 */
[----:B------:R-:W-:Y:S01]  /*0a90*/  IADD3.X R11, R25, R26, RZ, P2, P3 ;  /* 0x0000001a190b7210 */ /* 0x000fe200017e64ff */
[----:B------:R-:W-:-:S04]  /*0aa0*/  IMAD.WIDE R8, R28, 0x4, R8 ;  /* 0x000000041c087825 */ /* 0x000fc800078e0208 */
[----:B------:R-:W-:-:S04]  /*0ab0*/  IMAD.WIDE R12, R22, 0x4, R12 ;  /* 0x00000004160c7825 */ /* 0x000fc800078e020c */
[----:B------:R-:W-:-:S04]  /*0ac0*/  IMAD.WIDE R10, R22, 0x4, R10 ;  /* 0x00000004160a7825 */ /* 0x000fc800078e020a */
[----:B------:R-:W-:Y:S02]  /*0ad0*/  IMAD.MOV.U32 R26, RZ, RZ, RZ ;  /* 0x000000ffff1a7224 */ /* 0x000fe400078e00ff */
[----:B------:R-:W-:-:S04]  /*0ae0*/  IMAD.WIDE R12, R21, 0x4, R12 ;  /* 0x00000004150c7825 */ /* 0x000fc800078e020c */
[----:B------:R-:W-:-:S04]  /*0af0*/  IMAD.WIDE R36, R21, 0x4, R10 ;  /* 0x0000000415247825 */ /* 0x000fc800078e020a */
[----:B------:R-:W-:-:S04]  /*0b00*/  IMAD.WIDE R8, R27, 0x4, R8 ;  /* 0x000000041b087825 */ /* 0x000fc800078e0208 */
[----:B------:R-:W-:Y:S01]  /*0b10*/  IMAD.MOV.U32 R21, RZ, RZ, RZ ;  /* 0x000000ffff157224 */ /* 0x000fe200078e00ff */
[----:B------:R1:W2:Y:S01]  /*0b20*/  @!P0 LDG.E.EL R26, desc[UR4][R8.64] ;  /* 0x00000004081a8981 */ /* 0x0002a2000c2e1900 */
[----:B------:R-:W-:-:S04]  /*0b30*/  CS2R R10, SRZ ;  /* 0x00000000000a7805 */ /* 0x000fc8000001ff00 */
[----:B------:R0:W2:Y:S01]  /*0b40*/  @!P1 LDG.E.EL R21, desc[UR4][R36.64] ;  /* 0x0000000424159981 */ /* 0x0000a2000c2e1900 */
[----:B-1----:R-:W-:Y:S01]  /*0b50*/  CS2R R8, SRZ ;  /* 0x0000000000087805 */ /* 0x002fe2000001ff00 */
[----:B0-----:R-:W-:-:S05]  /*0b60*/  IMAD.WIDE R36, R32, 0x8, R14 ;  /* 0x0000000820247825 */ /* 0x001fca00078e020e */
[----:B------:R-:W2:Y:S01]  /*0b70*/  @!P0 LDG.E.EL.128 R8, desc[UR4][R36.64] ;  /* 0x0000000424088981 */ /* 0x000ea2000c2e1d00 */
[----:B------:R-:W-:-:S06]  /*0b80*/  IMAD.MOV.U32 R22, RZ, RZ, RZ ;  /* 0x000000ffff167224 */ /* 0x000fcc00078e00ff */
[----:B------:R0:W3:Y:S02]  /*0b90*/  @!P1 LDG.E.EL R22, desc[UR4][R12.64] ;  /* 0x000000040c169981 */ /* 0x0000e4000c2e1900 */
[----:B0-----:R-:W-:Y:S02]  /*0ba0*/  IMAD.MOV.U32 R12, RZ, RZ, RZ ;  /* 0x000000ffff0c7224 */ /* 0x001fe400078e00ff */
[----:B------:R-:W-:Y:S01]  /*0bb0*/  IMAD.WIDE R14, R29, 0x8, R14 ;  /* 0x000000081d0e7825 */ /* 0x000fe200078e020e */
[----:B--2---:R-:W-:Y:S02]  /*0bc0*/  SEL R32, R8, RZ, !P0 ;  /* 0x000000ff08207207 */ /* 0x004fe40004000000 */
[----:B------:R-:W-:Y:S02]  /*0bd0*/  SEL R9, R9, RZ, !P0 ;  /* 0x000000ff09097207 */ /* 0x000fe40004000000 */
[----:B------:R-:W-:-:S04]  /*0be0*/  LEA R8, P2, R32, UR6, 0x2 ;  /* 0x0000000620087c11 */ /* 0x000fc8000f8410ff */
[--C-:B------:R-:W-:Y:S02]  /*0bf0*/  LEA.HI.X R32, R32, UR7, R9.reuse, 0x2, P2 ;  /* 0x0000000720207c11 */ /* 0x100fe400090f1409 */
[----:B------:R-:W-:-:S04]  /*0c00*/  SHF.R.U32.HI R9, RZ, 0x1a, R9 ;  /* 0x0000001aff097819 */ /* 0x000fc80000011609 */
[----:B------:R-:W-:Y:S02]  /*0c10*/  LOP3.LUT R9, R9, 0x20, RZ, 0xc0, !PT ;  /* 0x0000002009097812 */ /* 0x000fe400078ec0ff */
[----:B------:R-:W-:Y:S02]  /*0c20*/  SEL R13, R11, RZ, !P0 ;  /* 0x000000ff0b0d7207 */ /* 0x000fe40004000000 */
[----:B------:R-:W-:Y:S02]  /*0c30*/  IADD3 R8, P2, P3, R30, R8, R9 ;  /* 0x000000081e087210 */ /* 0x000fe40007b5e009 */
[----:B------:R-:W-:Y:S02]  /*0c40*/  SHF.R.U32.HI R11, RZ, 0x1a, R13 ;  /* 0x0000001aff0b7819 */ /* 0x000fe4000001160d */
[----:B------:R-:W-:Y:S02]  /*0c50*/  IADD3.X R9, R31, R32, RZ, P2, P3 ;  /* 0x000000201f097210 */ /* 0x000fe400017e64ff */
[----:B------:R-:W-:-:S02]  /*0c60*/  SEL R32, R10, RZ, !P0 ;  /* 0x000000ff0a207207 */ /* 0x000fc40004000000 */
[----:B------:R-:W-:Y:S02]  /*0c70*/  LOP3.LUT R11, R11, 0x20, RZ, 0xc0, !PT ;  /* 0x000000200b0b7812 */ /* 0x000fe400078ec0ff */
[----:B------:R-:W-:-:S04]  /*0c80*/  LEA R10, P2, R32, UR6, 0x2 ;  /* 0x00000006200a7c11 */ /* 0x000fc8000f8410ff */
[----:B------:R-:W-:Y:S02]  /*0c90*/  LEA.HI.X R32, R32, UR7, R13, 0x2, P2 ;  /* 0x0000000720207c11 */ /* 0x000fe400090f140d */
[----:B------:R-:W-:Y:S01]  /*0ca0*/  IADD3 R10, P2, P3, R30, R10, R11 ;  /* 0x0000000a1e0a7210 */ /* 0x000fe20007b5e00b */
[----:B------:R-:W-:-:S03]  /*0cb0*/  IMAD.WIDE R8, R28, 0x4, R8 ;  /* 0x000000041c087825 */ /* 0x000fc600078e0208 */
[----:B------:R-:W-:Y:S01]  /*0cc0*/  IADD3.X R11, R31, R32, RZ, P2, P3 ;  /* 0x000000201f0b7210 */ /* 0x000fe200017e64ff */
[----:B------:R-:W-:-:S04]  /*0cd0*/  IMAD.WIDE R8, R27, 0x4, R8 ;  /* 0x000000041b087825 */ /* 0x000fc800078e0208 */
[----:B------:R-:W-:Y:S01]  /*0ce0*/  IMAD.WIDE R10, R28, 0x4, R10 ;  /* 0x000000041c0a7825 */ /* 0x000fe200078e020a */
[----:B------:R0:W2:Y:S03]  /*0cf0*/  @!P0 LDG.E.EL R12, desc[UR4][R8.64] ;  /* 0x00000004080c8981 */ /* 0x0000a6000c2e1900 */
[----:B------:R-:W-:Y:S02]  /*0d00*/  IMAD.MOV.U32 R13, RZ, RZ, RZ ;  /* 0x000000ffff0d7224 */ /* 0x000fe400078e00ff */
[----:B0-----:R-:W-:Y:S01]  /*0d10*/  IMAD.WIDE R8, R27, 0x4, R10 ;  /* 0x000000041b087825 */ /* 0x001fe200078e020a */
[----:B------:R-:W-:-:S04]  /*0d20*/  CS2R R10, SRZ ;  /* 0x00000000000a7805 */ /* 0x000fc8000001ff00 */
[----:B------:R0:W2:Y:S02]  /*0d30*/  @!P0 LDG.E.EL R13, desc[UR4][R8.64] ;  /* 0x00000004080d8981 */ /* 0x0000a4000c2e1900 */
[----:B0-----:R-:W-:-:S06]  /*0d40*/  CS2R R8, SRZ ;  /* 0x0000000000087805 */ /* 0x001fcc000001ff00 */
[----:B------:R-:W2:Y:S01]  /*0d50*/  @!P0 LDG.E.EL.128 R8, desc[UR4][R14.64] ;  /* 0x000000040e088981 */ /* 0x000ea2000c2e1d00 */
[----:B------:R-:W-:Y:S01]  /*0d60*/  IMAD.U32 R29, R33, 0x10000, RZ ;  /* 0x00010000211d7824 */ /* 0x000fe200078e00ff */
[----:B------:R-:W-:-:S04]  /*0d70*/  LOP3.LUT R34, R34, 0xfffe0000, RZ, 0xc0, !PT ;  /* 0xfffe000022227812 */ /* 0x000fc800078ec0ff */
[----:B------:R-:W-:Y:S02]  /*0d80*/  IADD3 R29, R29, R23, -R34 ;  /* 0x000000171d1d7210 */ /* 0x000fe40007ffe822 */
[----:B--2---:R-:W-:Y:S02]  /*0d90*/  SEL R35, R9, RZ, !P0 ;  /* 0x000000ff09237207 */ /* 0x004fe40004000000 */
[----:B------:R-:W-:Y:S02]  /*0da0*/  SEL R32, R8, RZ, !P0 ;  /* 0x000000ff08207207 */ /* 0x000fe40004000000 */
[----:B------:R-:W-:Y:S02]  /*0db0*/  SHF.R.U32.HI R9, RZ, 0x1a, R35 ;  /* 0x0000001aff097819 */ /* 0x000fe40000011623 */
[----:B------:R-:W-:Y:S02]  /*0dc0*/  LEA R33, P2, R32, UR6, 0x2 ;  /* 0x0000000620217c11 */ /* 0x000fe4000f8410ff */
[----:B------:R-:W-:-:S02]  /*0dd0*/  LOP3.LUT R9, R9, 0x20, RZ, 0xc0, !PT ;  /* 0x0000002009097812 */ /* 0x000fc400078ec0ff */
[----:B------:R-:W-:Y:S02]  /*0de0*/  LEA.HI.X R32, R32, UR7, R35, 0x2, P2 ;  /* 0x0000000720207c11 */ /* 0x000fe400090f1423 */
[----:B------:R-:W-:Y:S02]  /*0df0*/  IADD3 R8, P2, P3, R30, R33, R9 ;  /* 0x000000211e087210 */ /* 0x000fe40007b5e009 */
[----:B------:R-:W-:Y:S02]  /*0e00*/  SEL R11, R11, RZ, !P0 ;  /* 0x000000ff0b0b7207 */ /* 0x000fe40004000000 */
[----:B------:R-:W-:Y:S02]  /*0e10*/  IADD3.X R9, R31, R32, RZ, P2, P3 ;  /* 0x000000201f097210 */ /* 0x000fe400017e64ff */
[----:B------:R-:W-:Y:S02]  /*0e20*/  SEL R10, R10, RZ, !P0 ;  /* 0x000000ff0a0a7207 */ /* 0x000fe40004000000 */
[----:B------:R-:W-:-:S02]  /*0e30*/  SHF.R.U32.HI R32, RZ, 0x1a, R11 ;  /* 0x0000001aff207819 */ /* 0x000fc4000001160b */
[----:B------:R-:W-:Y:S02]  /*0e40*/  LEA R33, P4, R10, UR6, 0x2 ;  /* 0x000000060a217c11 */ /* 0x000fe4000f8810ff */
[----:B------:R-:W-:Y:S01]  /*0e50*/  LOP3.LUT R32, R32, 0x20, RZ, 0xc0, !PT ;  /* 0x0000002020207812 */ /* 0x000fe200078ec0ff */
[----:B------:R-:W-:Y:S01]  /*0e60*/  IMAD.WIDE R8, R28, 0x4, R8 ;  /* 0x000000041c087825 */ /* 0x000fe200078e0208 */
[----:B------:R-:W-:Y:S02]  /*0e70*/  LEA.HI.X R10, R10, UR7, R11, 0x2, P4 ;  /* 0x000000070a0a7c11 */ /* 0x000fe4000a0f140b */
[----:B------:R-:W-:Y:S01]  /*0e80*/  IADD3 R32, P2, P3, R30, R33, R32 ;  /* 0x000000211e207210 */ /* 0x000fe20007b5e020 */
[----:B------:R-:W-:-:S03]  /*0e90*/  IMAD.WIDE R34, R27, 0x4, R8 ;  /* 0x000000041b227825 */ /* 0x000fc600078e0208 */
[----:B------:R-:W-:Y:S02]  /*0ea0*/  IADD3.X R33, R31, R10, RZ, P2, P3 ;  /* 0x0000000a1f217210 */ /* 0x000fe400017e64ff */
[----:B------:R-:W-:Y:S02]  /*0eb0*/  CS2R R8, SRZ ;  /* 0x0000000000087805 */ /* 0x000fe4000001ff00 */
[----:B------:R-:W-:-:S06]  /*0ec0*/  CS2R R10, SRZ ;  /* 0x00000000000a7805 */ /* 0x000fcc000001ff00 */
[----:B------:R-:W2:Y:S01]  /*0ed0*/  @!P1 LDG.E.EL.128 R8, desc[UR4][R36.64] ;  /* 0x0000000424089981 */ /* 0x000ea2000c2e1d00 */
[----:B------:R-:W-:-:S04]  /*0ee0*/  IMAD.WIDE R38, R28, 0x4, R32 ;  /* 0x000000041c267825 */ /* 0x000fc800078e0220 */
[----:B------:R-:W-:Y:S01]  /*0ef0*/  IMAD.MOV.U32 R30, RZ, RZ, RZ ;  /* 0x000000ffff1e7224 */ /* 0x000fe200078e00ff */
[----:B------:R-:W-:-:S05]  /*0f00*/  SHF.R.S32.HI R23, RZ, 0x1f, R23 ;  /* 0x0000001fff177819 */ /* 0x000fca0000011417 */
[----:B------:R0:W3:Y:S02]  /*0f10*/  @!P0 LDG.E.EL R30, desc[UR4][R34.64] ;  /* 0x00000004221e8981 */ /* 0x0000e4000c2e1900 */
[----:B0-----:R-:W-:Y:S02]  /*0f20*/  VIADD R34, R2, 0x200 ;  /* 0x0000020002227836 */ /* 0x001fe40000000000 */
[----:B------:R-:W-:-:S03]  /*0f30*/  IMAD.SHL.U32 R35, R0, 0x40, RZ ;  /* 0x0000004000237824 */ /* 0x000fc600078e00ff */
[----:B------:R-:W-:Y:S01]  /*0f40*/  LEA.HI R23, R23, R34, RZ, 0x11 ;  /* 0x0000002217177211 */ /* 0x000fe200078f88ff */
[----:B------:R-:W-:-:S03]  /*0f50*/  IMAD.WIDE R36, R27, 0x4, R38 ;  /* 0x000000041b247825 */ /* 0x000fc600078e0226 */
[----:B------:R-:W-:-:S05]  /*0f60*/  SHF.R.S32.HI R23, RZ, 0x11, R23 ;  /* 0x00000011ff177819 */ /* 0x000fca0000011417 */
[----:B------:R-:W-:Y:S01]  /*0f70*/  IMAD.SHL.U32 R34, R23, 0x4000, RZ ;  /* 0x0000400017227824 */ /* 0x000fe200078e00ff */
[----:B--2---:R-:W-:Y:S02]  /*0f80*/  SEL R31, R9, RZ, !P1 ;  /* 0x000000ff091f7207 */ /* 0x004fe40004800000 */
[----:B------:R-:W-:Y:S02]  /*0f90*/  SEL R32, R8, RZ, !P1 ;  /* 0x000000ff08207207 */ /* 0x000fe40004800000 */
[----:B------:R-:W-:Y:S02]  /*0fa0*/  SEL R28, R11, RZ, !P1 ;  /* 0x000000ff0b1c7207 */ /* 0x000fe40004800000 */
[----:B------:R-:W-:Y:S02]  /*0fb0*/  SHF.R.U32.HI R11, RZ, 0x1a, R31 ;  /* 0x0000001aff0b7819 */ /* 0x000fe4000001161f */
[----:B------:R-:W-:Y:S02]  /*0fc0*/  LEA R8, P2, R32, UR6, 0x2 ;  /* 0x0000000620087c11 */ /* 0x000fe4000f8410ff */
[----:B------:R-:W-:-:S02]  /*0fd0*/  SEL R9, R10, RZ, !P1 ;  /* 0x000000ff0a097207 */ /* 0x000fc40004800000 */
[----:B------:R-:W-:Y:S02]  /*0fe0*/  SHF.R.U32.HI R33, RZ, 0x1a, R28 ;  /* 0x0000001aff217819 */ /* 0x000fe4000001161c */
[----:B------:R-:W-:Y:S02]  /*0ff0*/  LOP3.LUT R11, R11, 0x20, RZ, 0xc0, !PT ;  /* 0x000000200b0b7812 */ /* 0x000fe400078ec0ff */
[----:B------:R-:W-:Y:S02]  /*1000*/  LEA.HI.X R10, R32, UR7, R31, 0x2, P2 ;  /* 0x00000007200a7c11 */ /* 0x000fe400090f141f */
[----:B------:R-:W-:Y:S02]  /*1010*/  LEA R32, P4, R9, UR6, 0x2 ;  /* 0x0000000609207c11 */ /* 0x000fe4000f8810ff */
[----:B------:R-:W-:Y:S02]  /*1020*/  LOP3.LUT R33, R33, 0x20, RZ, 0xc0, !PT ;  /* 0x0000002021217812 */ /* 0x000fe400078ec0ff */
[----:B------:R-:W-:-:S02]  /*1030*/  IADD3 R8, P2, P3, R24, R8, R11 ;  /* 0x0000000818087210 */ /* 0x000fc40007b5e00b */
[----:B------:R-:W-:Y:S02]  /*1040*/  LEA.HI.X R28, R9, UR7, R28, 0x2, P4 ;  /* 0x00000007091c7c11 */ /* 0x000fe4000a0f141c */
[----:B------:R-:W-:Y:S02]  /*1050*/  IADD3 R32, P4, P5, R24, R32, R33 ;  /* 0x0000002018207210 */ /* 0x000fe40007d9e021 */
[C---:B------:R-:W-:Y:S02]  /*1060*/  IADD3.X R9, R25.reuse, R10, RZ, P2, P3 ;  /* 0x0000000a19097210 */ /* 0x040fe400017e64ff */
[----:B------:R-:W-:Y:S01]  /*1070*/  IADD3.X R33, R25, R28, RZ, P4, P5 ;  /* 0x0000001c19217210 */ /* 0x000fe200027ea4ff */
[----:B------:R-:W-:Y:S02]  /*1080*/  IMAD.MOV.U32 R28, RZ, RZ, RZ ;  /* 0x000000ffff1c7224 */ /* 0x000fe400078e00ff */
[----:B------:R-:W-:Y:S01]  /*1090*/  IMAD.WIDE R8, R35, 0x4, R8 ;  /* 0x0000000423087825 */ /* 0x000fe200078e0208 */
[----:B------:R-:W-:-:S03]  /*10a0*/  CS2R R10, SRZ ;  /* 0x00000000000a7805 */ /* 0x000fc6000001ff00 */
[----:B------:R0:W2:Y:S02]  /*10b0*/  @!P0 LDG.E.EL R28, desc[UR4][R36.64] ;  /* 0x00000004241c8981 */ /* 0x0000a4000c2e1900 */
[----:B0-----:R-:W-:Y:S01]  /*10c0*/  IMAD.WIDE R36, R34, 0x4, R8 ;  /* 0x0000000422247825 */ /* 0x001fe200078e0208 */
[----:B------:R-:W-:-:S06]  /*10d0*/  CS2R R8, SRZ ;  /* 0x0000000000087805 */ /* 0x000fcc000001ff00 */
[----:B------:R-:W2:Y:S01]  /*10e0*/  @!P1 LDG.E.EL.128 R8, desc[UR4][R14.64] ;  /* 0x000000040e089981 */ /* 0x000ea2000c2e1d00 */
[----:B------:R-:W-:-:S04]  /*10f0*/  IMAD.WIDE R32, R35, 0x4, R32 ;  /* 0x0000000423207825 */ /* 0x000fc800078e0220 */
[----:B------:R-:W-:Y:S02]  /*1100*/  IMAD.MOV.U32 R27, RZ, RZ, RZ ;  /* 0x000000ffff1b7224 */ /* 0x000fe400078e00ff */
[----:B------:R-:W-:-:S05]  /*1110*/  IMAD.WIDE R32, R34, 0x4, R32 ;  /* 0x0000000422207825 */ /* 0x000fca00078e0220 */
[----:B------:R-:W3:Y:S01]  /*1120*/  @!P1 LDG.E.EL R27, desc[UR4][R32.64] ;  /* 0x00000004201b9981 */ /* 0x000ee2000c2e1900 */
[----:B------:R-:W-:-:S06]  /*1130*/  IMAD.MOV.U32 R31, RZ, RZ, RZ ;  /* 0x000000ffff1f7224 */ /* 0x000fcc00078e00ff */
[----:B------:R0:W3:Y:S02]  /*1140*/  @!P1 LDG.E.EL R31, desc[UR4][R36.64] ;  /* 0x00000004241f9981 */ /* 0x0000e4000c2e1900 */
[----:B0-----:R-:W0:Y:S01]  /*1150*/  LDC.64 R36, c[0x0][0x238] ;  /* 0x00008e00ff247b82 */ /* 0x001e220000000a00 */
[----:B--2---:R-:W-:Y:S02]  /*1160*/  SEL R39, R9, RZ, !P1 ;  /* 0x000000ff09277207 */ /* 0x004fe40004800000 */
[----:B------:R-:W-:Y:S02]  /*1170*/  SEL R8, R8, RZ, !P1 ;  /* 0x000000ff08087207 */ /* 0x000fe40004800000 */
[----:B------:R-:W-:Y:S02]  /*1180*/  SEL R38, R11, RZ, !P1 ;  /* 0x000000ff0b267207 */ /* 0x000fe40004800000 */
[----:B------:R-:W-:Y:S02]  /*1190*/  SHF.R.U32.HI R11, RZ, 0x1a, R39 ;  /* 0x0000001aff0b7819 */ /* 0x000fe40000011627 */
[----:B------:R-:W-:-:S02]  /*11a0*/  SEL R9, R10, RZ, !P1 ;  /* 0x000000ff0a097207 */ /* 0x000fc40004800000 */
[C---:B------:R-:W-:Y:S02]  /*11b0*/  LEA R10, P2, R8.reuse, UR6, 0x2 ;  /* 0x00000006080a7c11 */ /* 0x040fe4000f8410ff */
[----:B------:R-:W-:Y:S02]  /*11c0*/  LOP3.LUT R11, R11, 0x20, RZ, 0xc0, !PT ;  /* 0x000000200b0b7812 */ /* 0x000fe400078ec0ff */
[----:B------:R-:W-:Y:S02]  /*11d0*/  LEA.HI.X R32, R8, UR7, R39, 0x2, P2 ;  /* 0x0000000708207c11 */ /* 0x000fe400090f1427 */
[----:B------:R-:W-:Y:S02]  /*11e0*/  IADD3 R10, P2, P3, R24, R10, R11 ;  /* 0x0000000a180a7210 */ /* 0x000fe40007b5e00b */
[----:B------:R-:W-:Y:S02]  /*11f0*/  SHF.R.U32.HI R11, RZ, 0x1a, R38 ;  /* 0x0000001aff0b7819 */ /* 0x000fe40000011626 */
[----:B------:R-:W-:-:S02]  /*1200*/  LEA R8, P4, R9, UR6, 0x2 ;  /* 0x0000000609087c11 */ /* 0x000fc4000f8810ff */
[----:B------:R-:W-:Y:S02]  /*1210*/  LOP3.LUT R11, R11, 0x20, RZ, 0xc0, !PT ;  /* 0x000000200b0b7812 */ /* 0x000fe400078ec0ff */
[----:B------:R-:W-:Y:S01]  /*1220*/  LEA.HI.X R38, R9, UR7, R38, 0x2, P4 ;  /* 0x0000000709267c11 */ /* 0x000fe2000a0f1426 */
[----:B------:R-:W-:Y:S01]  /*1230*/  ULDC.64 UR6, c[0x0][0x248] ;  /* 0x0000920000067ab9 */ /* 0x000fe20000000a00 */
[----:B------:R-:W-:Y:S02]  /*1240*/  IADD3 R8, P5, P6, R24, R8, R11 ;  /* 0x0000000818087210 */ /* 0x000fe40007ebe00b */
[C---:B------:R-:W-:Y:S02]  /*1250*/  IADD3.X R11, R25.reuse, R32, RZ, P2, P3 ;  /* 0x00000020190b7210 */ /* 0x040fe400017e64ff */
[----:B------:R-:W-:Y:S02]  /*1260*/  IADD3.X R9, R25, R38, RZ, P5, P6 ;  /* 0x0000002619097210 */ /* 0x000fe40002fec4ff */
[----:B------:R-:W-:Y:S01]  /*1270*/  SHF.R.S32.HI R25, RZ, 0x1f, R2 ;  /* 0x0000001fff197819 */ /* 0x000fe20000011402 */
[----:B------:R-:W-:-:S03]  /*1280*/  IMAD.WIDE R10, R35, 0x4, R10 ;  /* 0x00000004230a7825 */ /* 0x000fc600078e020a */
[----:B------:R-:W-:Y:S01]  /*1290*/  LEA.HI R33, R25, R2, RZ, 0x4 ;  /* 0x0000000219217211 */ /* 0x000fe200078f20ff */
[----:B------:R-:W-:Y:S02]  /*12a0*/  IMAD.MOV.U32 R32, RZ, RZ, RZ ;  /* 0x000000ffff207224 */ /* 0x000fe400078e00ff */
[----:B------:R-:W-:Y:S01]  /*12b0*/  IMAD.WIDE R8, R35, 0x4, R8 ;  /* 0x0000000423087825 */ /* 0x000fe200078e0208 */
[----:B------:R-:W-:-:S03]  /*12c0*/  LOP3.LUT R15, R33, 0xfffffff0, RZ, 0xc0, !PT ;  /* 0xfffffff0210f7812 */ /* 0x000fc600078ec0ff */
[----:B------:R-:W-:-:S04]  /*12d0*/  IMAD.WIDE R10, R34, 0x4, R10 ;  /* 0x00000004220a7825 */ /* 0x000fc800078e020a */
[----:B------:R-:W-:Y:S01]  /*12e0*/  IMAD.IADD R15, R2, 0x1, -R15 ;  /* 0x00000001020f7824 */ /* 0x000fe200078e0a0f */
[----:B------:R1:W2:Y:S01]  /*12f0*/  @!P1 LDG.E.EL R32, desc[UR4][R10.64] ;  /* 0x000000040a209981 */ /* 0x0002a2000c2e1900 */
[----:B------:R-:W-:Y:S01]  /*1300*/  IMAD.WIDE R34, R34, 0x4, R8 ;  /* 0x0000000422227825 */ /* 0x000fe200078e0208 */
[----:B------:R-:W-:-:S03]  /*1310*/  CS2R R8, SRZ ;  /* 0x0000000000087805 */ /* 0x000fc6000001ff00 */
[----:B0-----:R-:W-:Y:S01]  /*1320*/  IMAD.WIDE R36, R15, 0x4, R36 ;  /* 0x000000040f247825 */ /* 0x001fe200078e0224 */
[----:B-1----:R-:W-:-:S06]  /*1330*/  CS2R R10, SRZ ;  /* 0x00000000000a7805 */ /* 0x002fcc000001ff00 */
[----:B------:R-:W2:Y:S01]  /*1340*/  @!P0 LDG.E.EL.128 R8, desc[UR4][R36.64] ;  /* 0x0000000424088981 */ /* 0x000ea2000c2e1d00 */
[----:B------:R-:W-:Y:S02]  /*1350*/  SEL R17, R17, RZ, !P0 ;  /* 0x000000ff11117207 */ /* 0x000fe40004000000 */
[----:B------:R-:W-:Y:S02]  /*1360*/  SEL R12, R12, RZ, !P0 ;  /* 0x000000ff0c0c7207 */ /* 0x000fe40004000000 */
[----:B---3--:R-:W-:Y:S02]  /*1370*/  SEL R16, R16, RZ, !P0 ;  /* 0x000000ff10107207 */ /* 0x008fe40004000000 */
[----:B------:R-:W-:Y:S01]  /*1380*/  SEL R13, R13, RZ, !P0 ;  /* 0x000000ff0d0d7207 */ /* 0x000fe20004000000 */
[----:B------:R-:W-:-:S04]  /*1390*/  FADD R12, -R17, R12 ;  /* 0x0000000c110c7221 */ /* 0x000fc80000000100 */
[----:B------:R-:W-:Y:S01]  /*13a0*/  FADD R13, -R16, R13 ;  /* 0x0000000d100d7221 */ /* 0x000fe20000000100 */
[----:B------:R-:W-:Y:S01]  /*13b0*/  CS2R R14, SRZ ;  /* 0x00000000000e7805 */ /* 0x000fe2000001ff00 */
[----:B------:R-:W-:-:S06]  /*13c0*/  IMAD.MOV.U32 R24, RZ, RZ, RZ ;  /* 0x000000ffff187224 */ /* 0x000fcc00078e00ff */
[----:B------:R0:W3:Y:S01]  /*13d0*/  @!P1 LDG.E.EL R24, desc[UR4][R34.64] ;  /* 0x0000000422189981 */ /* 0x0000e2000c2e1900 */
[----:B--2---:R-:W-:Y:S02]  /*13e0*/  SEL R8, R8, RZ, !P0 ;  /* 0x000000ff08087207 */ /* 0x004fe40004000000 */
[----:B------:R-:W-:-:S03]  /*13f0*/  SEL R9, R9, RZ, !P0 ;  /* 0x000000ff09097207 */ /* 0x000fc60004000000 */
[----:B------:R-:W-:Y:S02]  /*1400*/  FFMA R17, R12, R8, R17 ;  /* 0x000000080c117223 */ /* 0x000fe40000000011 */
[----:B------:R-:W-:Y:S01]  /*1410*/  FFMA R16, R13, R9, R16 ;  /* 0x000000090d107223 */ /* 0x000fe20000000010 */
[----:B------:R-:W-:-:S06]  /*1420*/  CS2R R12, SRZ ;  /* 0x00000000000c7805 */ /* 0x000fcc000001ff00 */
[----:B------:R1:W2:Y:S01]  /*1430*/  @!P1 LDG.E.EL.128 R12, desc[UR4][R36.64] ;  /* 0x00000004240c9981 */ /* 0x0002a2000c2e1d00 */
[----:B0-----:R-:W-:Y:S01]  /*1440*/  LOP3.LUT R35, R6, 0xfffe0000, RZ, 0xc0, !PT ;  /* 0xfffe000006237812 */ /* 0x001fe200078ec0ff */
[----:B------:R-:W-:Y:S02]  /*1450*/  IMAD.U32 R8, R7, 0x10000, RZ ;  /* 0x0001000007087824 */ /* 0x000fe400078e00ff */
[----:B------:R-:W0:Y:S01]  /*1460*/  LDC.64 R6, c[0x0][0x210] ;  /* 0x00008400ff067b82 */ /* 0x000e220000000a00 */
[----:B----4-:R-:W-:-:S07]  /*1470*/  SEL R20, R20, RZ, !P0 ;  /* 0x000000ff14147207 */ /* 0x010fce0004000000 */
[----:B-1----:R-:W1:Y:S01]  /*1480*/  LDC.64 R36, c[0x0][0x240] ;  /* 0x00009000ff247b82 */ /* 0x002e620000000a00 */
[----:B------:R-:W-:Y:S02]  /*1490*/  SEL R9, R30, RZ, !P0 ;  /* 0x000000ff1e097207 */ /* 0x000fe40004000000 */
[----:B------:R-:W-:Y:S02]  /*14a0*/  IADD3 R35, R8, R2, -R35 ;  /* 0x0000000208237210 */ /* 0x000fe40007ffe823 */
[----:B------:R-:W-:Y:S01]  /*14b0*/  SEL R10, R10, RZ, !P0 ;  /* 0x000000ff0a0a7207 */ /* 0x000fe20004000000 */
[----:B------:R-:W-:Y:S01]  /*14c0*/  FADD R9, -R20, R9 ;  /* 0x0000000914097221 */ /* 0x000fe20000000100 */
[----:B------:R-:W-:Y:S02]  /*14d0*/  LEA.HI R8, R4, R4, RZ, 0x4 ;  /* 0x0000000404087211 */ /* 0x000fe400078f20ff */
[----:B------:R-:W-:Y:S02]  /*14e0*/  SEL R4, R19, RZ, !P1 ;  /* 0x000000ff13047207 */ /* 0x000fe40004800000 */
[----:B------:R-:W-:-:S02]  /*14f0*/  SEL R26, R26, RZ, !P0 ;  /* 0x000000ff1a1a7207 */ /* 0x000fc40004000000 */
[----:B------:R-:W-:Y:S02]  /*1500*/  SEL R19, R28, RZ, !P0 ;  /* 0x000000ff1c137207 */ /* 0x000fe40004000000 */
[----:B------:R-:W-:Y:S01]  /*1510*/  SEL R31, R31, RZ, !P1 ;  /* 0x000000ff1f1f7207 */ /* 0x000fe20004800000 */
[----:B------:R-:W-:Y:S01]  /*1520*/  FFMA R20, R9, R10, R20 ;  /* 0x0000000a09147223 */ /* 0x000fe20000000014 */
[----:B------:R-:W-:Y:S02]  /*1530*/  SHF.R.S32.HI R33, RZ, 0x4, R33 ;  /* 0x00000004ff217819 */ /* 0x000fe40000011421 */
[----:B------:R-:W-:Y:S01]  /*1540*/  LOP3.LUT R8, R8, 0xfffffff0, RZ, 0xc0, !PT ;  /* 0xfffffff008087812 */ /* 0x000fe200078ec0ff */
[----:B------:R-:W-:Y:S01]  /*1550*/  FADD R19, -R26, R19 ;  /* 0x000000131a137221 */ /* 0x000fe20000000100 */
[----:B------:R-:W-:Y:S01]  /*1560*/  SEL R11, R11, RZ, !P0 ;  /* 0x000000ff0b0b7207 */ /* 0x000fe20004000000 */
[----:B------:R-:W-:Y:S02]  /*1570*/  FADD R31, -R4, R31 ;  /* 0x0000001f041f7221 */ /* 0x000fe40000000100 */
[----:B------:R-:W-:-:S02]  /*1580*/  IMAD.IADD R33, R33, 0x1, -R8 ;  /* 0x0000000121217824 */ /* 0x000fc400078e0a08 */
[----:B------:R-:W-:Y:S01]  /*1590*/  FFMA R19, R19, R11, R26 ;  /* 0x0000000b13137223 */ /* 0x000fe2000000001a */
[----:B------:R-:W-:Y:S01]  /*15a0*/  IMAD.MOV.U32 R26, RZ, RZ, RZ ;  /* 0x000000ffff1a7224 */ /* 0x000fe200078e00ff */
[----:B--2---:R-:W-:-:S05]  /*15b0*/  SEL R9, R12, RZ, !P1 ;  /* 0x000000ff0c097207 */ /* 0x004fca0004800000 */
[----:B------:R-:W-:Y:S01]  /*15c0*/  FFMA R28, R31, R9, R4 ;  /* 0x000000091f1c7223 */ /* 0x000fe20000000004 */
[----:B0-----:R-:W-:-:S04]  /*15d0*/  IMAD.WIDE R30, R35, 0x4, R6 ;  /* 0x00000004231e7825 */ /* 0x001fc800078e0206 */
[----:B-1----:R-:W-:-:S05]  /*15e0*/  IMAD.WIDE R34, R33, 0x4, R36 ;  /* 0x0000000421227825 */ /* 0x002fca00078e0224 */
[----:B------:R-:W2:Y:S01]  /*15f0*/  @!P0 LDG.E.EL R26, desc[UR4][R34.64] ;  /* 0x00000004221a8981 */ /* 0x000ea2000c2e1900 */
[----:B------:R-:W-:Y:S02]  /*1600*/  CS2R R8, SRZ ;  /* 0x0000000000087805 */ /* 0x000fe4000001ff00 */
[----:B------:R-:W-:Y:S02]  /*1610*/  CS2R R10, SRZ ;  /* 0x00000000000a7805 */ /* 0x000fe4000001ff00 */
[----:B------:R-:W-:Y:S02]  /*1620*/  SEL R22, R22, RZ, !P1 ;  /* 0x000000ff16167207 */ /* 0x000fe40004800000 */
[----:B------:R-:W-:Y:S02]  /*1630*/  SEL R39, R32, RZ, !P1 ;  /* 0x000000ff20277207 */ /* 0x000fe40004800000 */
[----:B-----5:R-:W-:Y:S01]  /*1640*/  SEL R18, R18, RZ, !P1 ;  /* 0x000000ff12127207 */ /* 0x020fe20004800000 */
[----:B------:R3:W4:Y:S01]  /*1650*/  @!P0 LDG.E.128 R8, desc[UR4][R30.64] ;  /* 0x000000041e088981 */ /* 0x000722000c1e1d00 */
[----:B------:R-:W-:-:S02]  /*1660*/  SEL R33, R27, RZ, !P1 ;  /* 0x000000ff1b217207 */ /* 0x000fc40004800000 */
[----:B------:R-:W-:Y:S02]  /*1670*/  SEL R27, R14, RZ, !P1 ;  /* 0x000000ff0e1b7207 */ /* 0x000fe40004800000 */
[----:B------:R-:W-:Y:S01]  /*1680*/  SEL R32, R21, RZ, !P1 ;  /* 0x000000ff15207207 */ /* 0x000fe20004800000 */
[----:B------:R-:W-:Y:S01]  /*1690*/  FADD R21, -R22, R39 ;  /* 0x0000002716157221 */ /* 0x000fe20000000100 */
[----:B------:R-:W-:Y:S01]  /*16a0*/  SEL R13, R13, RZ, !P1 ;  /* 0x000000ff0d0d7207 */ /* 0x000fe20004800000 */
[----:B------:R-:W-:Y:S01]  /*16b0*/  FADD R33, -R18, R33 ;  /* 0x0000002112217221 */ /* 0x000fe20000000100 */
[-C--:B------:R-:W-:Y:S02]  /*16c0*/  LEA.HI R4, R25, R2.reuse, RZ, 0x8 ;  /* 0x0000000219047211 */ /* 0x080fe400078f40ff */
[----:B------:R-:W-:Y:S02]  /*16d0*/  LEA.HI R5, R5, R5, RZ, 0x9 ;  /* 0x0000000505057211 */ /* 0x000fe400078f48ff */
[----:B---3--:R-:W-:Y:S01]  /*16e0*/  SEL R31, R24, RZ, !P1 ;  /* 0x000000ff181f7207 */ /* 0x008fe20004800000 */
[----:B------:R-:W-:Y:S01]  /*16f0*/  FFMA R21, R21, R27, R22 ;  /* 0x0000001b15157223 */ /* 0x000fe20000000016 */
[----:B------:R-:W-:Y:S01]  /*1700*/  LEA.HI R25, R25, R2, RZ, 0x11 ;  /* 0x0000000219197211 */ /* 0x000fe200078f88ff */
[----:B------:R-:W-:Y:S01]  /*1710*/  FFMA R18, R33, R13, R18 ;  /* 0x0000000d21127223 */ /* 0x000fe20000000012 */
[----:B------:R-:W-:-:S02]  /*1720*/  SHF.R.S32.HI R24, RZ, 0x8, R4 ;  /* 0x00000008ff187819 */ /* 0x000fc40000011404 */
[----:B------:R-:W-:Y:S01]  /*1730*/  LOP3.LUT R27, R5, 0xfffffe00, RZ, 0xc0, !PT ;  /* 0xfffffe00051b7812 */ /* 0x000fe200078ec0ff */
[----:B------:R-:W-:Y:S01]  /*1740*/  FADD R13, -R32, R31 ;  /* 0x0000001f200d7221 */ /* 0x000fe20000000100 */
[----:B------:R-:W-:Y:S02]  /*1750*/  SEL R15, R15, RZ, !P1 ;  /* 0x000000ff0f0f7207 */ /* 0x000fe40004800000 */
[----:B------:R-:W-:Y:S01]  /*1760*/  LOP3.LUT R5, R4, 0xffffff00, RZ, 0xc0, !PT ;  /* 0xffffff0004057812 */ /* 0x000fe200078ec0ff */
[----:B------:R-:W-:Y:S01]  /*1770*/  IMAD.IADD R27, R24, 0x1, -R27 ;  /* 0x00000001181b7824 */ /* 0x000fe200078e0a1b */
[----:B------:R-:W-:Y:S01]  /*1780*/  SHF.R.S32.HI R25, RZ, 0x11, R25 ;  /* 0x00000011ff197819 */ /* 0x000fe20000011419 */
[----:B------:R-:W-:Y:S01]  /*1790*/  FFMA R32, R13, R15, R32 ;  /* 0x0000000f0d207223 */ /* 0x000fe20000000020 */
[----:B------:R-:W-:Y:S02]  /*17a0*/  CS2R R12, SRZ ;  /* 0x00000000000c7805 */ /* 0x000fe4000001ff00 */
[----:B------:R-:W-:Y:S01]  /*17b0*/  CS2R R14, SRZ ;  /* 0x00000000000e7805 */ /* 0x000fe2000001ff00 */
[----:B------:R-:W-:-:S04]  /*17c0*/  IMAD.WIDE R6, R29, 0x4, R6 ;  /* 0x000000041d067825 */ /* 0x000fc800078e0206 */
[----:B------:R-:W-:Y:S01]  /*17d0*/  IMAD.IADD R24, R2, 0x1, -R5 ;  /* 0x0000000102187824 */ /* 0x000fe200078e0a05 */
[----:B------:R0:W3:Y:S01]  /*17e0*/  @!P1 LDG.E.128 R12, desc[UR4][R6.64] ;  /* 0x00000004060c9981 */ /* 0x0000e2000c1e1d00 */
[----:B------:R-:W-:Y:S02]  /*17f0*/  IMAD.U32 R25, R25, 0x10000, RZ ;  /* 0x0001000019197824 */ /* 0x000fe400078e00ff */
[C---:B------:R-:W-:Y:S02]  /*1800*/  IMAD.SHL.U32 R5, R27.reuse, 0x100, RZ ;  /* 0x000001001b057824 */ /* 0x040fe400078e00ff */
[----:B------:R-:W-:Y:S01]  /*1810*/  IMAD.MOV.U32 R22, RZ, RZ, RZ ;  /* 0x000000ffff167224 */ /* 0x000fe200078e00ff */
[----:B------:R-:W-:Y:S01]  /*1820*/  ISETP.GT.AND P2, PT, R27, 0xff, PT ;  /* 0x000000ff1b00780c */ /* 0x000fe20003f44270 */
[----:B------:R-:W-:Y:S01]  /*1830*/  IMAD.U32 R27, R23, 0x10000, RZ ;  /* 0x00010000171b7824 */ /* 0x000fe200078e00ff */
[--C-:B------:R-:W-:Y:S02]  /*1840*/  IADD3 R4, P3, P4, R5, R24, R25.reuse ;  /* 0x0000001805047210 */ /* 0x100fe40007c7e019 */
[----:B0-----:R-:W-:Y:S01]  /*1850*/  SHF.R.S32.HI R6, RZ, 0x1f, R25 ;  /* 0x0000001fff067819 */ /* 0x001fe20000011419 */
[----:B------:R-:W-:Y:S01]  /*1860*/  IMAD.SHL.U32 R7, R0, 0x100, RZ ;  /* 0x0000010000077824 */ /* 0x000fe200078e00ff */
[----:B------:R-:W-:Y:S01]  /*1870*/  SHF.R.S32.HI R5, RZ, 0x1f, R5 ;  /* 0x0000001fff057819 */ /* 0x000fe20000011405 */
[----:B------:R-:W5:Y:S01]  /*1880*/  @!P0 LDG.E.EL R22, desc[UR4][R34.64] ;  /* 0x0000000422168981 */ /* 0x000f62000c2e1900 */
[----:B------:R-:W-:Y:S01]  /*1890*/  SHF.R.S32.HI R25, RZ, 0x1f, R24 ;  /* 0x0000001fff197819 */ /* 0x000fe20000011418 */
[----:B------:R-:W-:-:S03]  /*18a0*/  IMAD.WIDE R38, R3, 0x4, R36 ;  /* 0x0000000403267825 */ /* 0x000fc600078e0224 */
[----:B------:R-:W-:Y:S01]  /*18b0*/  IADD3.X R5, R5, R25, R6, P3, P4 ;  /* 0x0000001905057210 */ /* 0x000fe20001fe8406 */
[----:B------:R-:W-:Y:S01]  /*18c0*/  IMAD.MOV.U32 R3, RZ, RZ, RZ ;  /* 0x000000ffff037224 */ /* 0x000fe200078e00ff */
[--C-:B------:R-:W-:Y:S01]  /*18d0*/  IADD3 R23, P3, P4, R7, R24, R27.reuse ;  /* 0x0000001807177210 */ /* 0x100fe20007c7e01b */
[----:B------:R-:W-:Y:S02]  /*18e0*/  IMAD.MOV.U32 R29, RZ, RZ, RZ ;  /* 0x000000ffff1d7224 */ /* 0x000fe400078e00ff */
[----:B------:R-:W-:Y:S02]  /*18f0*/  IMAD.MOV.U32 R33, RZ, RZ, RZ ;  /* 0x000000ffff217224 */ /* 0x000fe400078e00ff */
[----:B------:R-:W-:Y:S01]  /*1900*/  IMAD.MOV.U32 R36, RZ, RZ, RZ ;  /* 0x000000ffff247224 */ /* 0x000fe200078e00ff */
[----:B------:R-:W-:Y:S02]  /*1910*/  SHF.R.S32.HI R6, RZ, 0x1f, R27 ;  /* 0x0000001fff067819 */ /* 0x000fe4000001141b */
[----:B------:R-:W-:-:S02]  /*1920*/  CS2R R30, SRZ ;  /* 0x00000000001e7805 */ /* 0x000fc4000001ff00 */
[----:B------:R-:W-:Y:S01]  /*1930*/  SHF.R.S32.HI R24, RZ, 0x1f, R7 ;  /* 0x0000001fff187819 */ /* 0x000fe20000011407 */
[----:B------:R-:W3:Y:S03]  /*1940*/  @!P1 LDG.E.EL R3, desc[UR4][R38.64] ;  /* 0x0000000426039981 */ /* 0x000ee6000c2e1900 */
[----:B------:R-:W-:Y:S01]  /*1950*/  IADD3.X R24, R24, R25, R6, P3, P4 ;  /* 0x0000001918187210 */ /* 0x000fe20001fe8406 */
[----:B------:R-:W3:Y:S04]  /*1960*/  @!P1 LDG.E.EL R29, desc[UR4][R38.64] ;  /* 0x00000004261d9981 */ /* 0x000ee8000c2e1900 */
[----:B------:R-:W3:Y:S04]  /*1970*/  @!P1 LDG.E.EL R33, desc[UR4][R38.64] ;  /* 0x0000000426219981 */ /* 0x000ee8000c2e1900 */
[----:B------:R0:W3:Y:S04]  /*1980*/  @!P1 LDG.E.EL R36, desc[UR4][R38.64] ;  /* 0x0000000426249981 */ /* 0x0000e8000c2e1900 */
[----:B------:R-:W3:Y:S04]  /*1990*/  @!P0 LDG.E.EL R31, desc[UR4][R34.64] ;  /* 0x00000004221f8981 */ /* 0x000ee8000c2e1900 */
[----:B------:R1:W3:Y:S01]  /*19a0*/  @!P0 LDG.E.EL R30, desc[UR4][R34.64] ;  /* 0x00000004221e8981 */ /* 0x0002e2000c2e1900 */
[----:B0-----:R-:W-:-:S04]  /*19b0*/  LEA R38, P3, R4, UR6, 0x2 ;  /* 0x0000000604267c11 */ /* 0x001fc8000f8610ff */
[----:B------:R-:W-:Y:S02]  /*19c0*/  LEA.HI.X R39, R4, UR7, R5, 0x2, P3 ;  /* 0x0000000704277c11 */ /* 0x000fe400098f1405 */
[----:B------:R-:W-:Y:S02]  /*19d0*/  ISETP.GT.AND P3, PT, R0, 0xff, PT ;  /* 0x000000ff0000780c */ /* 0x000fe40003f64270 */
[----:B------:R-:W-:Y:S02]  /*19e0*/  CS2R R4, SRZ ;  /* 0x0000000000047805 */ /* 0x000fe4000001ff00 */
[C---:B-1----:R-:W-:Y:S02]  /*19f0*/  LEA R34, P4, R23.reuse, UR6, 0x2 ;  /* 0x0000000617227c11 */ /* 0x042fe4000f8810ff */
[----:B------:R-:W-:Y:S02]  /*1a00*/  CS2R R6, SRZ ;  /* 0x0000000000067805 */ /* 0x000fe4000001ff00 */
[----:B------:R-:W-:-:S02]  /*1a10*/  LEA.HI.X R35, R23, UR7, R24, 0x2, P4 ;  /* 0x0000000717237c11 */ /* 0x000fc4000a0f1418 */
[----:B------:R-:W-:Y:S02]  /*1a20*/  CS2R R24, SRZ ;  /* 0x0000000000187805 */ /* 0x000fe4000001ff00 */
[----:B------:R-:W3:Y:S01]  /*1a30*/  @P2 LDG.E.128 R4, desc[UR4][R38.64+-0x40000] ;  /* 0xfc00000426042981 */ /* 0x000ee2000c1e1d00 */
[----:B--2---:R-:W-:Y:S02]  /*1a40*/  SEL R0, R26, RZ, !P0 ;  /* 0x000000ff1a007207 */ /* 0x004fe40004000000 */
[----:B------:R-:W-:-:S06]  /*1a50*/  CS2R R26, SRZ ;  /* 0x00000000001a7805 */ /* 0x000fcc000001ff00 */
[----:B------:R-:W2:Y:S01]  /*1a60*/  @P3 LDG.E.128 R24, desc[UR4][R34.64+-0x40000] ;  /* 0xfc00000422183981 */ /* 0x000ea2000c1e1d00 */
[----:B----4-:R-:W-:-:S05]  /*1a70*/  SEL R8, R8, RZ, !P0 ;  /* 0x000000ff08087207 */ /* 0x010fca0004000000 */
[----:B------:R-:W-:-:S04]  /*1a80*/  FADD R17, -R8, R17 ;  /* 0x0000001108117221 */ /* 0x000fc80000000100 */
[----:B------:R-:W-:Y:S01]  /*1a90*/  FFMA R0, R17, R0, R8 ;  /* 0x0000000011007223 */ /* 0x000fe20000000008 */
[----:B------:R-:W-:Y:S02]  /*1aa0*/  SEL R17, R9, RZ, !P0 ;  /* 0x000000ff09117207 */ /* 0x000fe40004000000 */
[----:B------:R-:W0:Y:S03]  /*1ab0*/  LDC.64 R8, c[0x0][0x250] ;  /* 0x00009400ff087b82 */ /* 0x000e260000000a00 */
[----:B------:R-:W-:Y:S01]  /*1ac0*/  FADD R16, -R17, R16 ;  /* 0x0000001011107221 */ /* 0x000fe20000000100 */
[----:B-----5:R-:W-:-:S05]  /*1ad0*/  SEL R22, R22, RZ, !P0 ;  /* 0x000000ff16167207 */ /* 0x020fca0004000000 */
[----:B------:R-:W-:Y:S01]  /*1ae0*/  FFMA R16, R16, R22, R17 ;  /* 0x0000001610107223 */ /* 0x000fe20000000011 */
[----:B------:R-:W-:Y:S02]  /*1af0*/  SEL R17, R10, RZ, !P0 ;  /* 0x000000ff0a117207 */ /* 0x000fe40004000000 */
[----:B------:R-:W-:-:S05]  /*1b00*/  SEL R10, R11, RZ, !P0 ;  /* 0x000000ff0b0a7207 */ /* 0x000fca0004000000 */
[----:B------:R-:W-:Y:S01]  /*1b10*/  FADD R19, -R10, R19 ;  /* 0x000000130a137221 */ /* 0x000fe20000000100 */
[----:B---3--:R-:W-:Y:S01]  /*1b20*/  SEL R13, R13, RZ, !P1 ;  /* 0x000000ff0d0d7207 */ /* 0x008fe20004800000 */
[----:B------:R-:W-:Y:S01]  /*1b30*/  FADD R20, -R17, R20 ;  /* 0x0000001411147221 */ /* 0x000fe20000000100 */
[----:B------:R-:W-:Y:S02]  /*1b40*/  SEL R14, R14, RZ, !P1 ;  /* 0x000000ff0e0e7207 */ /* 0x000fe40004800000 */
[----:B------:R-:W-:Y:S01]  /*1b50*/  SEL R15, R15, RZ, !P1 ;  /* 0x000000ff0f0f7207 */ /* 0x000fe20004800000 */
[----:B------:R-:W-:Y:S01]  /*1b60*/  FADD R18, -R13, R18 ;  /* 0x000000120d127221 */ /* 0x000fe20000000100 */
[----:B------:R-:W-:Y:S01]  /*1b70*/  SEL R3, R3, RZ, !P1 ;  /* 0x000000ff03037207 */ /* 0x000fe20004800000 */
[----:B------:R-:W-:Y:S01]  /*1b80*/  FADD R21, -R14, R21 ;  /* 0x000000150e157221 */ /* 0x000fe20000000100 */
[----:B------:R-:W-:Y:S02]  /*1b90*/  SEL R29, R29, RZ, !P1 ;  /* 0x000000ff1d1d7207 */ /* 0x000fe40004800000 */
[----:B------:R-:W-:-:S02]  /*1ba0*/  SEL R31, R31, RZ, !P0 ;  /* 0x000000ff1f1f7207 */ /* 0x000fc40004000000 */
[----:B------:R-:W-:-:S03]  /*1bb0*/  SEL R11, R30, RZ, !P0 ;  /* 0x000000ff1e0b7207 */ /* 0x000fc60004000000 */
[----:B------:R-:W-:Y:S01]  /*1bc0*/  FFMA R10, R19, R31, R10 ;  /* 0x0000001f130a7223 */ /* 0x000fe2000000000a */
[----:B------:R-:W-:Y:S01]  /*1bd0*/  SEL R31, R12, RZ, !P1 ;  /* 0x000000ff0c1f7207 */ /* 0x000fe20004800000 */
[----:B------:R-:W-:Y:S01]  /*1be0*/  FADD R32, -R15, R32 ;  /* 0x000000200f207221 */ /* 0x000fe20000000100 */
[----:B------:R-:W-:Y:S01]  /*1bf0*/  SEL R33, R33, RZ, !P1 ;  /* 0x000000ff21217207 */ /* 0x000fe20004800000 */
[----:B------:R-:W-:Y:S01]  /*1c00*/  FFMA R11, R20, R11, R17 ;  /* 0x0000000b140b7223 */ /* 0x000fe20000000011 */
[----:B------:R-:W-:Y:S01]  /*1c10*/  SEL R36, R36, RZ, !P1 ;  /* 0x000000ff24247207 */ /* 0x000fe20004800000 */
[----:B------:R-:W-:Y:S01]  /*1c20*/  FADD R28, -R31, R28 ;  /* 0x0000001c1f1c7221 */ /* 0x000fe20000000100 */
[----:B0-----:R-:W-:Y:S01]  /*1c30*/  IMAD.WIDE R8, R2, 0x4, R8 ;  /* 0x0000000402087825 */ /* 0x001fe200078e0208 */
[----:B------:R-:W-:Y:S02]  /*1c40*/  SEL R17, R4, RZ, P2 ;  /* 0x000000ff04117207 */ /* 0x000fe40001000000 */
[----:B------:R-:W-:-:S02]  /*1c50*/  SEL R19, R5, RZ, P2 ;  /* 0x000000ff05137207 */ /* 0x000fc40001000000 */
[----:B------:R-:W-:Y:S02]  /*1c60*/  SEL R20, R6, RZ, P2 ;  /* 0x000000ff06147207 */ /* 0x000fe40001000000 */
[----:B------:R-:W-:Y:S01]  /*1c70*/  SEL R23, R7, RZ, P2 ;  /* 0x000000ff07177207 */ /* 0x000fe20001000000 */
[----:B------:R-:W-:Y:S01]  /*1c80*/  FFMA R4, R28, R3, R31 ;  /* 0x000000031c047223 */ /* 0x000fe2000000001f */
[----:B------:R-:W-:Y:S01]  /*1c90*/  FFMA R5, R18, R29, R13 ;  /* 0x0000001d12057223 */ /* 0x000fe2000000000d */
[----:B------:R-:W-:Y:S01]  /*1ca0*/  FFMA R6, R21, R33, R14 ;  /* 0x0000002115067223 */ /* 0x000fe2000000000e */
[----:B------:R-:W-:Y:S01]  /*1cb0*/  FFMA R7, R32, R36, R15 ;  /* 0x0000002420077223 */ /* 0x000fe2000000000f */
[----:B------:R-:W-:Y:S02]  /*1cc0*/  SEL R12, R0, R17, !P0 ;  /* 0x00000011000c7207 */ /* 0x000fe40004000000 */
[----:B------:R-:W-:Y:S02]  /*1cd0*/  SEL R13, R16, R19, !P0 ;  /* 0x00000013100d7207 */ /* 0x000fe40004000000 */
[----:B------:R-:W-:-:S02]  /*1ce0*/  SEL R14, R11, R20, !P0 ;  /* 0x000000140b0e7207 */ /* 0x000fc40004000000 */
[----:B------:R-:W-:-:S05]  /*1cf0*/  SEL R15, R10, R23, !P0 ;  /* 0x000000170a0f7207 */ /* 0x000fca0004000000 */
[----:B------:R-:W-:Y:S01]  /*1d00*/  STG.E.128 desc[UR4][R8.64], R12 ;  /* 0x0000000c08007986 */ /* 0x000fe2000c101d04 */
[----:B--2---:R-:W-:Y:S02]  /*1d10*/  @P1 SEL R4, R24, RZ, P3 ;  /* 0x000000ff18041207 */ /* 0x004fe40001800000 */
[----:B------:R-:W-:Y:S02]  /*1d20*/  @P1 SEL R5, R25, RZ, P3 ;  /* 0x000000ff19051207 */ /* 0x000fe40001800000 */
[----:B------:R-:W-:Y:S02]  /*1d30*/  @P1 SEL R6, R26, RZ, P3 ;  /* 0x000000ff1a061207 */ /* 0x000fe40001800000 */
[----:B------:R-:W-:-:S05]  /*1d40*/  @P1 SEL R7, R27, RZ, P3 ;  /* 0x000000ff1b071207 */ /* 0x000fca0001800000 */
[----:B------:R-:W-:Y:S01]  /*1d50*/  STG.E.128 desc[UR4][R8.64+0x800], R4 ;  /* 0x0008000408007986 */ /* 0x000fe2000c101d04 */
[----:B------:R-:W-:Y:S05]  /*1d60*/  EXIT ;  /* 0x000000000000794d */ /* 0x000fea0003800000 */
.L_x_0:
[----:B------:R-:W-:-:S00]  /*1d70*/  BRA `(.L_x_0) ;  /* 0xfffffffc00fc7947 */ /* 0x000fc0000383ffff */
[----:B------:R-:W-:-:S00]  /*1d80*/  NOP ;  /* 0x0000000000007918 */ /* 0x000fc00000000000 */
[----:B------:R-:W-:-:S00]  /*1d90*/  NOP ;  /* 0x0000000000007918 */ /* 0x000fc00000000000 */
[----:B------:R-:W-:-:S00]  /*1da0*/  NOP ;  /* 0x0000000000007918 */ /* 0x000fc00000000000 */
[----:B------:R-:W-:-:S00]  /*1db0*/  NOP ;  /* 0x0000000000007918 */ /* 0x000fc00000000000 */
[----:B------:R-:W-:-:S00]  /*1dc0*/  NOP ;  /* 0x0000000000007918 */ /* 0x000fc00000000000 */
[----:B------:R-:W-:-:S00]  /*1dd0*/  NOP ;  /* 0x0000000000007918 */ /* 0x000fc00000000000 */
[----:B------:R-:W-:-:S00]  /*1de0*/  NOP ;  /* 0x0000000000007918 */ /* 0x000fc00000000000 */
[----:B------:R-:W-:-:S00]  /*1df0*/  NOP ;  /* 0x0000000000007918 */ /* 0x000fc00000000000 */
.L_x_1:


//--------------------- .nv.constant0.triton_poi_fused_cat_37 --------------------------
	.section	.nv.constant0.triton_poi_fused_cat_37,"a",@progbits
	.sectionflags	@""
	.align	4
.nv.constant0.triton_poi_fused_cat_37:
	.zero		604
